//
// Generated by NVIDIA NVVM Compiler
//
// Compiler Build ID: CL-36424714
// Cuda compilation tools, release 13.0, V13.0.88
// Based on NVVM 20.0.0
//

.version 9.0
.target sm_100
.address_size 64

	// .globl	_Z23createDAScalingMatricesiiPK6__halfPS_S2_

.visible .entry _Z23createDAScalingMatricesiiPK6__halfPS_S2_(
	.param .u32 _Z23createDAScalingMatricesiiPK6__halfPS_S2__param_0,
	.param .u32 _Z23createDAScalingMatricesiiPK6__halfPS_S2__param_1,
	.param .u64 .ptr .align 1 _Z23createDAScalingMatricesiiPK6__halfPS_S2__param_2,
	.param .u64 .ptr .align 1 _Z23createDAScalingMatricesiiPK6__halfPS_S2__param_3,
	.param .u64 .ptr .align 1 _Z23createDAScalingMatricesiiPK6__halfPS_S2__param_4
)
{
	.reg .pred 	%p<27>;
	.reg .b16 	%rs<24>;
	.reg .b32 	%r<39>;
	.reg .b32 	%f<69>;
	.reg .b64 	%rd<35>;

	ld.param.u32 	%r20, [_Z23createDAScalingMatricesiiPK6__halfPS_S2__param_0];
	ld.param.u32 	%r21, [_Z23createDAScalingMatricesiiPK6__halfPS_S2__param_1];
	ld.param.u64 	%rd2, [_Z23createDAScalingMatricesiiPK6__halfPS_S2__param_2];
	ld.param.u64 	%rd3, [_Z23createDAScalingMatricesiiPK6__halfPS_S2__param_3];
	ld.param.u64 	%rd4, [_Z23createDAScalingMatricesiiPK6__halfPS_S2__param_4];
	mov.u32 	%r22, %ctaid.x;
	mov.u32 	%r23, %ntid.x;
	mov.u32 	%r24, %tid.x;
	mad.lo.s32 	%r1, %r22, %r23, %r24;
	setp.ge.s32 	%p1, %r1, %r20;
	@%p1 bra 	$L__BB0_19;
	cvta.to.global.u64 	%rd5, %rd2;
	mul.wide.s32 	%rd6, %r1, 2;
	add.s64 	%rd1, %rd5, %rd6;
	ld.global.u16 	%rs4, [%rd1];
	// begin inline asm
	{  cvt.f32.f16 %f14, %rs4;}

	// end inline asm
	abs.f32 	%f68, %f14;
	setp.lt.s32 	%p2, %r21, 2;
	@%p2 bra 	$L__BB0_15;
	add.s32 	%r2, %r21, -1;
	add.s32 	%r26, %r21, -2;
	and.b32  	%r3, %r2, 7;
	setp.lt.u32 	%p3, %r26, 7;
	mov.b32 	%r37, 1;
	@%p3 bra 	$L__BB0_6;
	and.b32  	%r28, %r2, -8;
	neg.s32 	%r35, %r28;
	shl.b32 	%r5, %r20, 3;
	mov.b32 	%r34, 0;
	mul.wide.s32 	%rd9, %r20, 2;
	mov.u32 	%r33, %r20;
$L__BB0_4:
	.pragma "nounroll";
	mul.wide.s32 	%rd7, %r33, 2;
	add.s64 	%rd8, %rd1, %rd7;
	ld.global.u16 	%rs5, [%rd8];
	// begin inline asm
	{  cvt.f32.f16 %f16, %rs5;}

	// end inline asm
	abs.f32 	%f24, %f16;
	setp.lt.f32 	%p4, %f68, %f24;
	selp.f32 	%f25, %f24, %f68, %p4;
	add.s64 	%rd10, %rd8, %rd9;
	ld.global.u16 	%rs6, [%rd10];
	// begin inline asm
	{  cvt.f32.f16 %f17, %rs6;}

	// end inline asm
	abs.f32 	%f26, %f17;
	setp.lt.f32 	%p5, %f25, %f26;
	selp.f32 	%f27, %f26, %f25, %p5;
	add.s64 	%rd11, %rd10, %rd9;
	ld.global.u16 	%rs7, [%rd11];
	// begin inline asm
	{  cvt.f32.f16 %f18, %rs7;}

	// end inline asm
	abs.f32 	%f28, %f18;
	setp.lt.f32 	%p6, %f27, %f28;
	selp.f32 	%f29, %f28, %f27, %p6;
	add.s64 	%rd12, %rd11, %rd9;
	ld.global.u16 	%rs8, [%rd12];
	// begin inline asm
	{  cvt.f32.f16 %f19, %rs8;}

	// end inline asm
	abs.f32 	%f30, %f19;
	setp.lt.f32 	%p7, %f29, %f30;
	selp.f32 	%f31, %f30, %f29, %p7;
	add.s64 	%rd13, %rd12, %rd9;
	ld.global.u16 	%rs9, [%rd13];
	// begin inline asm
	{  cvt.f32.f16 %f20, %rs9;}

	// end inline asm
	abs.f32 	%f32, %f20;
	setp.lt.f32 	%p8, %f31, %f32;
	selp.f32 	%f33, %f32, %f31, %p8;
	add.s64 	%rd14, %rd13, %rd9;
	ld.global.u16 	%rs10, [%rd14];
	// begin inline asm
	{  cvt.f32.f16 %f21, %rs10;}

	// end inline asm
	abs.f32 	%f34, %f21;
	setp.lt.f32 	%p9, %f33, %f34;
	selp.f32 	%f35, %f34, %f33, %p9;
	add.s64 	%rd15, %rd14, %rd9;
	ld.global.u16 	%rs11, [%rd15];
	// begin inline asm
	{  cvt.f32.f16 %f22, %rs11;}

	// end inline asm
	abs.f32 	%f36, %f22;
	setp.lt.f32 	%p10, %f35, %f36;
	selp.f32 	%f37, %f36, %f35, %p10;
	add.s64 	%rd16, %rd15, %rd9;
	ld.global.u16 	%rs12, [%rd16];
	// begin inline asm
	{  cvt.f32.f16 %f23, %rs12;}

	// end inline asm
	abs.f32 	%f38, %f23;
	setp.lt.f32 	%p11, %f37, %f38;
	selp.f32 	%f68, %f38, %f37, %p11;
	add.s32 	%r35, %r35, 8;
	add.s32 	%r34, %r34, 8;
	add.s32 	%r33, %r33, %r5;
	setp.ne.s32 	%p12, %r35, 0;
	@%p12 bra 	$L__BB0_4;
	add.s32 	%r37, %r34, 1;
$L__BB0_6:
	setp.eq.s32 	%p13, %r3, 0;
	@%p13 bra 	$L__BB0_15;
	and.b32  	%r14, %r2, 3;
	setp.lt.u32 	%p14, %r3, 4;
	@%p14 bra 	$L__BB0_9;
	mul.lo.s32 	%r29, %r37, %r20;
	mul.wide.s32 	%rd17, %r29, 2;
	add.s64 	%rd18, %rd1, %rd17;
	ld.global.u16 	%rs13, [%rd18];
	// begin inline asm
	{  cvt.f32.f16 %f40, %rs13;}

	// end inline asm
	abs.f32 	%f44, %f40;
	setp.lt.f32 	%p15, %f68, %f44;
	selp.f32 	%f45, %f44, %f68, %p15;
	mul.wide.s32 	%rd19, %r20, 2;
	add.s64 	%rd20, %rd18, %rd19;
	ld.global.u16 	%rs14, [%rd20];
	// begin inline asm
	{  cvt.f32.f16 %f41, %rs14;}

	// end inline asm
	abs.f32 	%f46, %f41;
	setp.lt.f32 	%p16, %f45, %f46;
	selp.f32 	%f47, %f46, %f45, %p16;
	add.s64 	%rd21, %rd20, %rd19;
	ld.global.u16 	%rs15, [%rd21];
	// begin inline asm
	{  cvt.f32.f16 %f42, %rs15;}

	// end inline asm
	abs.f32 	%f48, %f42;
	setp.lt.f32 	%p17, %f47, %f48;
	selp.f32 	%f49, %f48, %f47, %p17;
	add.s64 	%rd22, %rd21, %rd19;
	ld.global.u16 	%rs16, [%rd22];
	// begin inline asm
	{  cvt.f32.f16 %f43, %rs16;}

	// end inline asm
	abs.f32 	%f50, %f43;
	setp.lt.f32 	%p18, %f49, %f50;
	selp.f32 	%f68, %f50, %f49, %p18;
	add.s32 	%r37, %r37, 4;
$L__BB0_9:
	setp.eq.s32 	%p19, %r14, 0;
	@%p19 bra 	$L__BB0_15;
	setp.eq.s32 	%p20, %r14, 1;
	@%p20 bra 	$L__BB0_12;
	mul.lo.s32 	%r30, %r37, %r20;
	mul.wide.s32 	%rd23, %r30, 2;
	add.s64 	%rd24, %rd1, %rd23;
	ld.global.u16 	%rs17, [%rd24];
	// begin inline asm
	{  cvt.f32.f16 %f52, %rs17;}

	// end inline asm
	abs.f32 	%f54, %f52;
	setp.lt.f32 	%p21, %f68, %f54;
	selp.f32 	%f55, %f54, %f68, %p21;
	mul.wide.s32 	%rd25, %r20, 2;
	add.s64 	%rd26, %rd24, %rd25;
	ld.global.u16 	%rs18, [%rd26];
	// begin inline asm
	{  cvt.f32.f16 %f53, %rs18;}

	// end inline asm
	abs.f32 	%f56, %f53;
	setp.lt.f32 	%p22, %f55, %f56;
	selp.f32 	%f68, %f56, %f55, %p22;
	add.s32 	%r37, %r37, 2;
$L__BB0_12:
	and.b32  	%r31, %r2, 1;
	setp.eq.b32 	%p23, %r31, 1;
	not.pred 	%p24, %p23;
	@%p24 bra 	$L__BB0_15;
	mul.lo.s32 	%r32, %r37, %r20;
	mul.wide.s32 	%rd27, %r32, 2;
	add.s64 	%rd28, %rd1, %rd27;
	ld.global.u16 	%rs19, [%rd28];
	// begin inline asm
	{  cvt.f32.f16 %f57, %rs19;}

	// end inline asm
	abs.f32 	%f12, %f57;
	setp.geu.f32 	%p25, %f68, %f12;
	@%p25 bra 	$L__BB0_15;
	mov.f32 	%f68, %f12;
$L__BB0_15:
	// begin inline asm
	{  cvt.rn.f16.f32 %rs20, %f68;}

	// end inline asm
	mad.lo.s32 	%r19, %r1, %r20, %r1;
	cvta.to.global.u64 	%rd29, %rd3;
	mul.wide.s32 	%rd30, %r19, 2;
	add.s64 	%rd31, %rd29, %rd30;
	st.global.u16 	[%rd31], %rs20;
	setp.neu.f32 	%p26, %f68, 0f00000000;
	@%p26 bra 	$L__BB0_17;
	mov.f32 	%f60, 0f00000000;
	// begin inline asm
	{  cvt.rn.f16.f32 %rs23, %f60;}

	// end inline asm
	bra.uni 	$L__BB0_18;
$L__BB0_17:
	rcp.rn.f32 	%f59, %f68;
	// begin inline asm
	{  cvt.rn.f16.f32 %rs23, %f59;}

	// end inline asm
$L__BB0_18:
	cvta.to.global.u64 	%rd32, %rd4;
	add.s64 	%rd34, %rd32, %rd30;
	st.global.u16 	[%rd34], %rs23;
$L__BB0_19:
	ret;

}
	// .globl	_Z23createDBScalingMatricesiiPK6__halfPS_S2_
.visible .entry _Z23createDBScalingMatricesiiPK6__halfPS_S2_(
	.param .u32 _Z23createDBScalingMatricesiiPK6__halfPS_S2__param_0,
	.param .u32 _Z23createDBScalingMatricesiiPK6__halfPS_S2__param_1,
	.param .u64 .ptr .align 1 _Z23createDBScalingMatricesiiPK6__halfPS_S2__param_2,
	.param .u64 .ptr .align 1 _Z23createDBScalingMatricesiiPK6__halfPS_S2__param_3,
	.param .u64 .ptr .align 1 _Z23createDBScalingMatricesiiPK6__halfPS_S2__param_4
)
{
	.reg .pred 	%p<41>;
	.reg .b16 	%rs<38>;
	.reg .b32 	%r<40>;
	.reg .b32 	%f<114>;
	.reg .b64 	%rd<27>;

	ld.param.u32 	%r24, [_Z23createDBScalingMatricesiiPK6__halfPS_S2__param_0];
	ld.param.u32 	%r25, [_Z23createDBScalingMatricesiiPK6__halfPS_S2__param_1];
	ld.param.u64 	%rd7, [_Z23createDBScalingMatricesiiPK6__halfPS_S2__param_2];
	ld.param.u64 	%rd8, [_Z23createDBScalingMatricesiiPK6__halfPS_S2__param_3];
	ld.param.u64 	%rd9, [_Z23createDBScalingMatricesiiPK6__halfPS_S2__param_4];
	mov.u32 	%r26, %ctaid.x;
	mov.u32 	%r27, %ntid.x;
	mov.u32 	%r28, %tid.x;
	mad.lo.s32 	%r1, %r26, %r27, %r28;
	setp.ge.s32 	%p1, %r1, %r25;
	@%p1 bra 	$L__BB1_19;
	cvta.to.global.u64 	%rd1, %rd7;
	mul.lo.s32 	%r2, %r1, %r24;
	mul.wide.s32 	%rd10, %r2, 2;
	add.s64 	%rd2, %rd1, %rd10;
	ld.global.u16 	%rs4, [%rd2];
	// begin inline asm
	{  cvt.f32.f16 %f15, %rs4;}

	// end inline asm
	abs.f32 	%f113, %f15;
	setp.lt.s32 	%p2, %r24, 2;
	@%p2 bra 	$L__BB1_15;
	add.s32 	%r3, %r24, -1;
	add.s32 	%r30, %r24, -2;
	and.b32  	%r4, %r3, 15;
	setp.lt.u32 	%p3, %r30, 15;
	mov.b32 	%r36, 1;
	@%p3 bra 	$L__BB1_6;
	and.b32  	%r32, %r3, -16;
	neg.s32 	%r34, %r32;
	add.s64 	%rd12, %rd10, %rd1;
	add.s64 	%rd26, %rd12, 16;
	mov.b32 	%r33, 0;
$L__BB1_4:
	.pragma "nounroll";
	ld.global.u16 	%rs5, [%rd26+-14];
	// begin inline asm
	{  cvt.f32.f16 %f17, %rs5;}

	// end inline asm
	abs.f32 	%f33, %f17;
	setp.lt.f32 	%p4, %f113, %f33;
	selp.f32 	%f34, %f33, %f113, %p4;
	ld.global.u16 	%rs6, [%rd26+-12];
	// begin inline asm
	{  cvt.f32.f16 %f18, %rs6;}

	// end inline asm
	abs.f32 	%f35, %f18;
	setp.lt.f32 	%p5, %f34, %f35;
	selp.f32 	%f36, %f35, %f34, %p5;
	ld.global.u16 	%rs7, [%rd26+-10];
	// begin inline asm
	{  cvt.f32.f16 %f19, %rs7;}

	// end inline asm
	abs.f32 	%f37, %f19;
	setp.lt.f32 	%p6, %f36, %f37;
	selp.f32 	%f38, %f37, %f36, %p6;
	ld.global.u16 	%rs8, [%rd26+-8];
	// begin inline asm
	{  cvt.f32.f16 %f20, %rs8;}

	// end inline asm
	abs.f32 	%f39, %f20;
	setp.lt.f32 	%p7, %f38, %f39;
	selp.f32 	%f40, %f39, %f38, %p7;
	ld.global.u16 	%rs9, [%rd26+-6];
	// begin inline asm
	{  cvt.f32.f16 %f21, %rs9;}

	// end inline asm
	abs.f32 	%f41, %f21;
	setp.lt.f32 	%p8, %f40, %f41;
	selp.f32 	%f42, %f41, %f40, %p8;
	ld.global.u16 	%rs10, [%rd26+-4];
	// begin inline asm
	{  cvt.f32.f16 %f22, %rs10;}

	// end inline asm
	abs.f32 	%f43, %f22;
	setp.lt.f32 	%p9, %f42, %f43;
	selp.f32 	%f44, %f43, %f42, %p9;
	ld.global.u16 	%rs11, [%rd26+-2];
	// begin inline asm
	{  cvt.f32.f16 %f23, %rs11;}

	// end inline asm
	abs.f32 	%f45, %f23;
	setp.lt.f32 	%p10, %f44, %f45;
	selp.f32 	%f46, %f45, %f44, %p10;
	ld.global.u16 	%rs12, [%rd26];
	// begin inline asm
	{  cvt.f32.f16 %f24, %rs12;}

	// end inline asm
	abs.f32 	%f47, %f24;
	setp.lt.f32 	%p11, %f46, %f47;
	selp.f32 	%f48, %f47, %f46, %p11;
	ld.global.u16 	%rs13, [%rd26+2];
	// begin inline asm
	{  cvt.f32.f16 %f25, %rs13;}

	// end inline asm
	abs.f32 	%f49, %f25;
	setp.lt.f32 	%p12, %f48, %f49;
	selp.f32 	%f50, %f49, %f48, %p12;
	ld.global.u16 	%rs14, [%rd26+4];
	// begin inline asm
	{  cvt.f32.f16 %f26, %rs14;}

	// end inline asm
	abs.f32 	%f51, %f26;
	setp.lt.f32 	%p13, %f50, %f51;
	selp.f32 	%f52, %f51, %f50, %p13;
	ld.global.u16 	%rs15, [%rd26+6];
	// begin inline asm
	{  cvt.f32.f16 %f27, %rs15;}

	// end inline asm
	abs.f32 	%f53, %f27;
	setp.lt.f32 	%p14, %f52, %f53;
	selp.f32 	%f54, %f53, %f52, %p14;
	ld.global.u16 	%rs16, [%rd26+8];
	// begin inline asm
	{  cvt.f32.f16 %f28, %rs16;}

	// end inline asm
	abs.f32 	%f55, %f28;
	setp.lt.f32 	%p15, %f54, %f55;
	selp.f32 	%f56, %f55, %f54, %p15;
	ld.global.u16 	%rs17, [%rd26+10];
	// begin inline asm
	{  cvt.f32.f16 %f29, %rs17;}

	// end inline asm
	abs.f32 	%f57, %f29;
	setp.lt.f32 	%p16, %f56, %f57;
	selp.f32 	%f58, %f57, %f56, %p16;
	ld.global.u16 	%rs18, [%rd26+12];
	// begin inline asm
	{  cvt.f32.f16 %f30, %rs18;}

	// end inline asm
	abs.f32 	%f59, %f30;
	setp.lt.f32 	%p17, %f58, %f59;
	selp.f32 	%f60, %f59, %f58, %p17;
	ld.global.u16 	%rs19, [%rd26+14];
	// begin inline asm
	{  cvt.f32.f16 %f31, %rs19;}

	// end inline asm
	abs.f32 	%f61, %f31;
	setp.lt.f32 	%p18, %f60, %f61;
	selp.f32 	%f62, %f61, %f60, %p18;
	ld.global.u16 	%rs20, [%rd26+16];
	// begin inline asm
	{  cvt.f32.f16 %f32, %rs20;}

	// end inline asm
	abs.f32 	%f63, %f32;
	setp.lt.f32 	%p19, %f62, %f63;
	selp.f32 	%f113, %f63, %f62, %p19;
	add.s32 	%r34, %r34, 16;
	add.s32 	%r33, %r33, 16;
	add.s64 	%rd26, %rd26, 32;
	setp.ne.s32 	%p20, %r34, 0;
	@%p20 bra 	$L__BB1_4;
	add.s32 	%r36, %r33, 1;
$L__BB1_6:
	setp.eq.s32 	%p21, %r4, 0;
	@%p21 bra 	$L__BB1_15;
	and.b32  	%r12, %r3, 7;
	setp.lt.u32 	%p22, %r4, 8;
	@%p22 bra 	$L__BB1_9;
	mul.wide.s32 	%rd13, %r36, 2;
	add.s64 	%rd14, %rd2, %rd13;
	ld.global.u16 	%rs21, [%rd14];
	// begin inline asm
	{  cvt.f32.f16 %f65, %rs21;}

	// end inline asm
	abs.f32 	%f73, %f65;
	setp.lt.f32 	%p23, %f113, %f73;
	selp.f32 	%f74, %f73, %f113, %p23;
	ld.global.u16 	%rs22, [%rd14+2];
	// begin inline asm
	{  cvt.f32.f16 %f66, %rs22;}

	// end inline asm
	abs.f32 	%f75, %f66;
	setp.lt.f32 	%p24, %f74, %f75;
	selp.f32 	%f76, %f75, %f74, %p24;
	ld.global.u16 	%rs23, [%rd14+4];
	// begin inline asm
	{  cvt.f32.f16 %f67, %rs23;}

	// end inline asm
	abs.f32 	%f77, %f67;
	setp.lt.f32 	%p25, %f76, %f77;
	selp.f32 	%f78, %f77, %f76, %p25;
	ld.global.u16 	%rs24, [%rd14+6];
	// begin inline asm
	{  cvt.f32.f16 %f68, %rs24;}

	// end inline asm
	abs.f32 	%f79, %f68;
	setp.lt.f32 	%p26, %f78, %f79;
	selp.f32 	%f80, %f79, %f78, %p26;
	ld.global.u16 	%rs25, [%rd14+8];
	// begin inline asm
	{  cvt.f32.f16 %f69, %rs25;}

	// end inline asm
	abs.f32 	%f81, %f69;
	setp.lt.f32 	%p27, %f80, %f81;
	selp.f32 	%f82, %f81, %f80, %p27;
	ld.global.u16 	%rs26, [%rd14+10];
	// begin inline asm
	{  cvt.f32.f16 %f70, %rs26;}

	// end inline asm
	abs.f32 	%f83, %f70;
	setp.lt.f32 	%p28, %f82, %f83;
	selp.f32 	%f84, %f83, %f82, %p28;
	ld.global.u16 	%rs27, [%rd14+12];
	// begin inline asm
	{  cvt.f32.f16 %f71, %rs27;}

	// end inline asm
	abs.f32 	%f85, %f71;
	setp.lt.f32 	%p29, %f84, %f85;
	selp.f32 	%f86, %f85, %f84, %p29;
	ld.global.u16 	%rs28, [%rd14+14];
	// begin inline asm
	{  cvt.f32.f16 %f72, %rs28;}

	// end inline asm
	abs.f32 	%f87, %f72;
	setp.lt.f32 	%p30, %f86, %f87;
	selp.f32 	%f113, %f87, %f86, %p30;
	add.s32 	%r36, %r36, 8;
$L__BB1_9:
	setp.eq.s32 	%p31, %r12, 0;
	@%p31 bra 	$L__BB1_15;
	and.b32  	%r15, %r3, 3;
	setp.lt.u32 	%p32, %r12, 4;
	@%p32 bra 	$L__BB1_12;
	mul.wide.s32 	%rd15, %r36, 2;
	add.s64 	%rd16, %rd2, %rd15;
	ld.global.u16 	%rs29, [%rd16];
	// begin inline asm
	{  cvt.f32.f16 %f89, %rs29;}

	// end inline asm
	abs.f32 	%f93, %f89;
	setp.lt.f32 	%p33, %f113, %f93;
	selp.f32 	%f94, %f93, %f113, %p33;
	ld.global.u16 	%rs30, [%rd16+2];
	// begin inline asm
	{  cvt.f32.f16 %f90, %rs30;}

	// end inline asm
	abs.f32 	%f95, %f90;
	setp.lt.f32 	%p34, %f94, %f95;
	selp.f32 	%f96, %f95, %f94, %p34;
	ld.global.u16 	%rs31, [%rd16+4];
	// begin inline asm
	{  cvt.f32.f16 %f91, %rs31;}

	// end inline asm
	abs.f32 	%f97, %f91;
	setp.lt.f32 	%p35, %f96, %f97;
	selp.f32 	%f98, %f97, %f96, %p35;
	ld.global.u16 	%rs32, [%rd16+6];
	// begin inline asm
	{  cvt.f32.f16 %f92, %rs32;}

	// end inline asm
	abs.f32 	%f99, %f92;
	setp.lt.f32 	%p36, %f98, %f99;
	selp.f32 	%f113, %f99, %f98, %p36;
	add.s32 	%r36, %r36, 4;
$L__BB1_12:
	setp.eq.s32 	%p37, %r15, 0;
	@%p37 bra 	$L__BB1_15;
	neg.s32 	%r38, %r15;
$L__BB1_14:
	.pragma "nounroll";
	mul.wide.s32 	%rd18, %r36, 2;
	add.s64 	%rd19, %rd2, %rd18;
	ld.global.u16 	%rs33, [%rd19];
	// begin inline asm
	{  cvt.f32.f16 %f100, %rs33;}

	// end inline asm
	abs.f32 	%f101, %f100;
	setp.lt.f32 	%p38, %f113, %f101;
	selp.f32 	%f113, %f101, %f113, %p38;
	add.s32 	%r36, %r36, 1;
	add.s32 	%r38, %r38, 1;
	setp.ne.s32 	%p39, %r38, 0;
	@%p39 bra 	$L__BB1_14;
$L__BB1_15:
	// begin inline asm
	{  cvt.rn.f16.f32 %rs34, %f113;}

	// end inline asm
	mad.lo.s32 	%r23, %r25, %r1, %r1;
	cvta.to.global.u64 	%rd20, %rd8;
	mul.wide.s32 	%rd21, %r23, 2;
	add.s64 	%rd22, %rd20, %rd21;
	st.global.u16 	[%rd22], %rs34;
	setp.neu.f32 	%p40, %f113, 0f00000000;
	@%p40 bra 	$L__BB1_17;
	mov.f32 	%f104, 0f00000000;
	// begin inline asm
	{  cvt.rn.f16.f32 %rs37, %f104;}

	// end inline asm
	bra.uni 	$L__BB1_18;
$L__BB1_17:
	rcp.rn.f32 	%f103, %f113;
	// begin inline asm
	{  cvt.rn.f16.f32 %rs37, %f103;}

	// end inline asm
$L__BB1_18:
	cvta.to.global.u64 	%rd23, %rd9;
	add.s64 	%rd25, %rd23, %rd21;
	st.global.u16 	[%rd25], %rs37;
$L__BB1_19:
	ret;

}
	// .globl	_Z8zeroInitiP6__half
.visible .entry _Z8zeroInitiP6__half(
	.param .u32 _Z8zeroInitiP6__half_param_0,
	.param .u64 .ptr .align 1 _Z8zeroInitiP6__half_param_1
)
{
	.reg .pred 	%p<2>;
	.reg .b16 	%rs<2>;
	.reg .b32 	%r<6>;
	.reg .b32 	%f<2>;
	.reg .b64 	%rd<5>;

	ld.param.u32 	%r2, [_Z8zeroInitiP6__half_param_0];
	ld.param.u64 	%rd1, [_Z8zeroInitiP6__half_param_1];
	mov.u32 	%r3, %ctaid.x;
	mov.u32 	%r4, %ntid.x;
	mov.u32 	%r5, %tid.x;
	mad.lo.s32 	%r1, %r3, %r4, %r5;
	setp.ge.s32 	%p1, %r1, %r2;
	@%p1 bra 	$L__BB2_2;
	cvta.to.global.u64 	%rd2, %rd1;
	mov.f32 	%f1, 0f00000000;
	// begin inline asm
	{  cvt.rn.f16.f32 %rs1, %f1;}

	// end inline asm
	mul.wide.s32 	%rd3, %r1, 2;
	add.s64 	%rd4, %rd2, %rd3;
	st.global.u16 	[%rd4], %rs1;
$L__BB2_2:
	ret;

}
	// .globl	_Z23coefConverterFloat2HalfPfP6__half
.visible .entry _Z23coefConverterFloat2HalfPfP6__half(
	.param .u64 .ptr .align 1 _Z23coefConverterFloat2HalfPfP6__half_param_0,
	.param .u64 .ptr .align 1 _Z23coefConverterFloat2HalfPfP6__half_param_1
)
{
	.reg .b16 	%rs<2>;
	.reg .b32 	%f<2>;
	.reg .b64 	%rd<5>;

	ld.param.u64 	%rd1, [_Z23coefConverterFloat2HalfPfP6__half_param_0];
	ld.param.u64 	%rd2, [_Z23coefConverterFloat2HalfPfP6__half_param_1];
	cvta.to.global.u64 	%rd3, %rd2;
	cvta.to.global.u64 	%rd4, %rd1;
	ld.global.f32 	%f1, [%rd4];
	// begin inline asm
	{  cvt.rn.f16.f32 %rs1, %f1;}

	// end inline asm
	st.global.u16 	[%rd3], %rs1;
	ret;

}
	// .globl	_Z15transposeKerneliiP6__halfS0_
.visible .entry _Z15transposeKerneliiP6__halfS0_(
	.param .u32 _Z15transposeKerneliiP6__halfS0__param_0,
	.param .u32 _Z15transposeKerneliiP6__halfS0__param_1,
	.param .u64 .ptr .align 1 _Z15transposeKerneliiP6__halfS0__param_2,
	.param .u64 .ptr .align 1 _Z15transposeKerneliiP6__halfS0__param_3
)
{
	.reg .pred 	%p<12>;
	.reg .b16 	%rs<30>;
	.reg .b32 	%r<48>;
	.reg .b64 	%rd<50>;

	ld.param.u32 	%r29, [_Z15transposeKerneliiP6__halfS0__param_0];
	ld.param.u32 	%r30, [_Z15transposeKerneliiP6__halfS0__param_1];
	ld.param.u64 	%rd4, [_Z15transposeKerneliiP6__halfS0__param_2];
	ld.param.u64 	%rd5, [_Z15transposeKerneliiP6__halfS0__param_3];
	cvta.to.global.u64 	%rd1, %rd5;
	cvta.to.global.u64 	%rd2, %rd4;
	mov.u32 	%r31, %ctaid.x;
	mov.u32 	%r32, %ntid.x;
	mov.u32 	%r33, %tid.x;
	mad.lo.s32 	%r1, %r31, %r32, %r33;
	setp.ge.s32 	%p1, %r1, %r29;
	setp.lt.s32 	%p2, %r30, 1;
	or.pred  	%p3, %p1, %p2;
	@%p3 bra 	$L__BB4_13;
	mul.lo.s32 	%r2, %r30, %r1;
	and.b32  	%r3, %r30, 15;
	setp.lt.u32 	%p4, %r30, 16;
	mov.b32 	%r43, 0;
	@%p4 bra 	$L__BB4_4;
	and.b32  	%r43, %r30, 2147483632;
	neg.s32 	%r41, %r43;
	shl.b32 	%r6, %r29, 4;
	add.s64 	%rd3, %rd1, 16;
	mul.wide.s32 	%rd10, %r29, 2;
	mov.u32 	%r39, %r2;
	mov.u32 	%r40, %r1;
$L__BB4_3:
	.pragma "nounroll";
	mul.wide.s32 	%rd6, %r39, 2;
	add.s64 	%rd7, %rd3, %rd6;
	mul.wide.s32 	%rd8, %r40, 2;
	add.s64 	%rd9, %rd2, %rd8;
	ld.global.u16 	%rs1, [%rd9];
	st.global.u16 	[%rd7+-16], %rs1;
	add.s64 	%rd11, %rd9, %rd10;
	ld.global.u16 	%rs2, [%rd11];
	st.global.u16 	[%rd7+-14], %rs2;
	add.s64 	%rd12, %rd11, %rd10;
	ld.global.u16 	%rs3, [%rd12];
	st.global.u16 	[%rd7+-12], %rs3;
	add.s64 	%rd13, %rd12, %rd10;
	ld.global.u16 	%rs4, [%rd13];
	st.global.u16 	[%rd7+-10], %rs4;
	add.s64 	%rd14, %rd13, %rd10;
	ld.global.u16 	%rs5, [%rd14];
	st.global.u16 	[%rd7+-8], %rs5;
	add.s64 	%rd15, %rd14, %rd10;
	ld.global.u16 	%rs6, [%rd15];
	st.global.u16 	[%rd7+-6], %rs6;
	add.s64 	%rd16, %rd15, %rd10;
	ld.global.u16 	%rs7, [%rd16];
	st.global.u16 	[%rd7+-4], %rs7;
	add.s64 	%rd17, %rd16, %rd10;
	ld.global.u16 	%rs8, [%rd17];
	st.global.u16 	[%rd7+-2], %rs8;
	add.s64 	%rd18, %rd17, %rd10;
	ld.global.u16 	%rs9, [%rd18];
	st.global.u16 	[%rd7], %rs9;
	add.s64 	%rd19, %rd18, %rd10;
	ld.global.u16 	%rs10, [%rd19];
	st.global.u16 	[%rd7+2], %rs10;
	add.s64 	%rd20, %rd19, %rd10;
	ld.global.u16 	%rs11, [%rd20];
	st.global.u16 	[%rd7+4], %rs11;
	add.s64 	%rd21, %rd20, %rd10;
	ld.global.u16 	%rs12, [%rd21];
	st.global.u16 	[%rd7+6], %rs12;
	add.s64 	%rd22, %rd21, %rd10;
	ld.global.u16 	%rs13, [%rd22];
	st.global.u16 	[%rd7+8], %rs13;
	add.s64 	%rd23, %rd22, %rd10;
	ld.global.u16 	%rs14, [%rd23];
	st.global.u16 	[%rd7+10], %rs14;
	add.s64 	%rd24, %rd23, %rd10;
	ld.global.u16 	%rs15, [%rd24];
	st.global.u16 	[%rd7+12], %rs15;
	add.s64 	%rd25, %rd24, %rd10;
	ld.global.u16 	%rs16, [%rd25];
	st.global.u16 	[%rd7+14], %rs16;
	add.s32 	%r41, %r41, 16;
	add.s32 	%r40, %r40, %r6;
	add.s32 	%r39, %r39, 16;
	setp.ne.s32 	%p5, %r41, 0;
	@%p5 bra 	$L__BB4_3;
$L__BB4_4:
	setp.eq.s32 	%p6, %r3, 0;
	@%p6 bra 	$L__BB4_13;
	and.b32  	%r14, %r30, 7;
	setp.lt.u32 	%p7, %r3, 8;
	@%p7 bra 	$L__BB4_7;
	add.s32 	%r35, %r43, %r2;
	mul.wide.s32 	%rd26, %r35, 2;
	add.s64 	%rd27, %rd1, %rd26;
	mad.lo.s32 	%r36, %r43, %r29, %r1;
	mul.wide.s32 	%rd28, %r36, 2;
	add.s64 	%rd29, %rd2, %rd28;
	ld.global.u16 	%rs17, [%rd29];
	st.global.u16 	[%rd27], %rs17;
	mul.wide.s32 	%rd30, %r29, 2;
	add.s64 	%rd31, %rd29, %rd30;
	ld.global.u16 	%rs18, [%rd31];
	st.global.u16 	[%rd27+2], %rs18;
	add.s64 	%rd32, %rd31, %rd30;
	ld.global.u16 	%rs19, [%rd32];
	st.global.u16 	[%rd27+4], %rs19;
	add.s64 	%rd33, %rd32, %rd30;
	ld.global.u16 	%rs20, [%rd33];
	st.global.u16 	[%rd27+6], %rs20;
	add.s64 	%rd34, %rd33, %rd30;
	ld.global.u16 	%rs21, [%rd34];
	st.global.u16 	[%rd27+8], %rs21;
	add.s64 	%rd35, %rd34, %rd30;
	ld.global.u16 	%rs22, [%rd35];
	st.global.u16 	[%rd27+10], %rs22;
	add.s64 	%rd36, %rd35, %rd30;
	ld.global.u16 	%rs23, [%rd36];
	st.global.u16 	[%rd27+12], %rs23;
	add.s64 	%rd37, %rd36, %rd30;
	ld.global.u16 	%rs24, [%rd37];
	st.global.u16 	[%rd27+14], %rs24;
	add.s32 	%r43, %r43, 8;
$L__BB4_7:
	setp.eq.s32 	%p8, %r14, 0;
	@%p8 bra 	$L__BB4_13;
	and.b32  	%r17, %r30, 3;
	setp.lt.u32 	%p9, %r14, 4;
	@%p9 bra 	$L__BB4_10;
	add.s32 	%r37, %r43, %r2;
	mul.wide.s32 	%rd38, %r37, 2;
	add.s64 	%rd39, %rd1, %rd38;
	mad.lo.s32 	%r38, %r43, %r29, %r1;
	mul.wide.s32 	%rd40, %r38, 2;
	add.s64 	%rd41, %rd2, %rd40;
	ld.global.u16 	%rs25, [%rd41];
	st.global.u16 	[%rd39], %rs25;
	mul.wide.s32 	%rd42, %r29, 2;
	add.s64 	%rd43, %rd41, %rd42;
	ld.global.u16 	%rs26, [%rd43];
	st.global.u16 	[%rd39+2], %rs26;
	add.s64 	%rd44, %rd43, %rd42;
	ld.global.u16 	%rs27, [%rd44];
	st.global.u16 	[%rd39+4], %rs27;
	add.s64 	%rd45, %rd44, %rd42;
	ld.global.u16 	%rs28, [%rd45];
	st.global.u16 	[%rd39+6], %rs28;
	add.s32 	%r43, %r43, 4;
$L__BB4_10:
	setp.eq.s32 	%p10, %r17, 0;
	@%p10 bra 	$L__BB4_13;
	mad.lo.s32 	%r47, %r43, %r29, %r1;
	add.s32 	%r46, %r43, %r2;
	neg.s32 	%r45, %r17;
$L__BB4_12:
	.pragma "nounroll";
	mul.wide.s32 	%rd46, %r46, 2;
	add.s64 	%rd47, %rd1, %rd46;
	mul.wide.s32 	%rd48, %r47, 2;
	add.s64 	%rd49, %rd2, %rd48;
	ld.global.u16 	%rs29, [%rd49];
	st.global.u16 	[%rd47], %rs29;
	add.s32 	%r47, %r47, %r29;
	add.s32 	%r46, %r46, 1;
	add.s32 	%r45, %r45, 1;
	setp.ne.s32 	%p11, %r45, 0;
	@%p11 bra 	$L__BB4_12;
$L__BB4_13:
	ret;

}


// ===== COMPILED SASS (sm_100) =====

	.target	sm_100

	.elftype	@"ET_EXEC"


//--------------------- .note.nv.tkinfo           --------------------------
	.section	.note.nv.tkinfo,"",@"SHT_NOTE"
	.sectionflags	@"SHF_NOTE_NV_TKINFO"
	.tkinfo
        /*0018*/ 	.word	0x00000002
        /*0030*/ 	.string	""
        /*0030*/ 	.string	"ptxas"
        /*0030*/ 	.string	"Cuda compilation tools, release 13.0, V13.0.88"
        /*0030*/ 	.string	"Build cuda_13.0.r13.0/compiler.36424714_0"
        /*0030*/ 	.string	"-arch sm_100 -m 64 "



//--------------------- .note.nv.cuinfo           --------------------------
	.section	.note.nv.cuinfo,"",@"SHT_NOTE"
	.sectionflags	@"SHF_NOTE_NV_CUINFO"
        /*0018*/ 	.short	0x0002
        /*001a*/ 	.short	0x0064
        /*001c*/ 	.short	0x0082
	.zero		2


//--------------------- .nv.info                  --------------------------
	.section	.nv.info,"",@"SHT_CUDA_INFO"
	.align	4


	//----- nvinfo : EIATTR_REGCOUNT
	.align		4
        /*0000*/ 	.byte	0x04, 0x2f
        /*0002*/ 	.short	(.L_1 - .L_0)
	.align		4
.L_0:
        /*0004*/ 	.word	index@(_Z23createDAScalingMatricesiiPK6__halfPS_S2_)
        /*0008*/ 	.word	0x0000001c


	//----- nvinfo : EIATTR_FRAME_SIZE
	.align		4
.L_1:
        /*000c*/ 	.byte	0x04, 0x11
        /*000e*/ 	.short	(.L_3 - .L_2)
	.align		4
.L_2:
        /*0010*/ 	.word	index@($__internal_1_$__cuda_sm20_rcp_rn_f32_slowpath)
        /*0014*/ 	.word	0x00000000


	//----- nvinfo : EIATTR_FRAME_SIZE
	.align		4
.L_3:
        /*0018*/ 	.byte	0x04, 0x11
        /*001a*/ 	.short	(.L_5 - .L_4)
	.align		4
.L_4:
        /*001c*/ 	.word	index@(_Z23createDAScalingMatricesiiPK6__halfPS_S2_)
        /*0020*/ 	.word	0x00000000


	//----- nvinfo : EIATTR_REGCOUNT
	.align		4
.L_5:
        /*0024*/ 	.byte	0x04, 0x2f
        /*0026*/ 	.short	(.L_7 - .L_6)
	.align		4
.L_6:
        /*0028*/ 	.word	index@(_Z23createDBScalingMatricesiiPK6__halfPS_S2_)
        /*002c*/ 	.word	0x0000001c


	//----- nvinfo : EIATTR_FRAME_SIZE
	.align		4
.L_7:
        /*0030*/ 	.byte	0x04, 0x11
        /*0032*/ 	.short	(.L_9 - .L_8)
	.align		4
.L_8:
        /*0034*/ 	.word	index@($__internal_0_$__cuda_sm20_rcp_rn_f32_slowpath)
        /*0038*/ 	.word	0x00000000


	//----- nvinfo : EIATTR_FRAME_SIZE
	.align		4
.L_9:
        /*003c*/ 	.byte	0x04, 0x11
        /*003e*/ 	.short	(.L_11 - .L_10)
	.align		4
.L_10:
        /*0040*/ 	.word	index@(_Z23createDBScalingMatricesiiPK6__halfPS_S2_)
        /*0044*/ 	.word	0x00000000


	//----- nvinfo : EIATTR_REGCOUNT
	.align		4
.L_11:
        /*0048*/ 	.byte	0x04, 0x2f
        /*004a*/ 	.short	(.L_13 - .L_12)
	.align		4
.L_12:
        /*004c*/ 	.word	index@(_Z8zeroInitiP6__half)
        /*0050*/ 	.word	0x00000008


	//----- nvinfo : EIATTR_FRAME_SIZE
	.align		4
.L_13:
        /*0054*/ 	.byte	0x04, 0x11
        /*0056*/ 	.short	(.L_15 - .L_14)
	.align		4
.L_14:
        /*0058*/ 	.word	index@(_Z8zeroInitiP6__half)
        /*005c*/ 	.word	0x00000000


	//----- nvinfo : EIATTR_REGCOUNT
	.align		4
.L_15:
        /*0060*/ 	.byte	0x04, 0x2f
        /*0062*/ 	.short	(.L_17 - .L_16)
	.align		4
.L_16:
        /*0064*/ 	.word	index@(_Z23coefConverterFloat2HalfPfP6__half)
        /*0068*/ 	.word	0x00000008


	//----- nvinfo : EIATTR_FRAME_SIZE
	.align		4
.L_17:
        /*006c*/ 	.byte	0x04, 0x11
        /*006e*/ 	.short	(.L_19 - .L_18)
	.align		4
.L_18:
        /*0070*/ 	.word	index@(_Z23coefConverterFloat2HalfPfP6__half)
        /*0074*/ 	.word	0x00000000


	//----- nvinfo : EIATTR_REGCOUNT
	.align		4
.L_19:
        /*0078*/ 	.byte	0x04, 0x2f
        /*007a*/ 	.short	(.L_21 - .L_20)
	.align		4
.L_20:
        /*007c*/ 	.word	index@(_Z15transposeKerneliiP6__halfS0_)
        /*0080*/ 	.word	0x00000020


	//----- nvinfo : EIATTR_FRAME_SIZE
	.align		4
.L_21:
        /*0084*/ 	.byte	0x04, 0x11
        /*0086*/ 	.short	(.L_23 - .L_22)
	.align		4
.L_22:
        /*0088*/ 	.word	index@(_Z15transposeKerneliiP6__halfS0_)
        /*008c*/ 	.word	0x00000000


	//----- nvinfo : EIATTR_MIN_STACK_SIZE
	.align		4
.L_23:
        /*0090*/ 	.byte	0x04, 0x12
        /*0092*/ 	.short	(.L_25 - .L_24)
	.align		4
.L_24:
        /*0094*/ 	.word	index@(_Z15transposeKerneliiP6__halfS0_)
        /*0098*/ 	.word	0x00000000


	//----- nvinfo : EIATTR_MIN_STACK_SIZE
	.align		4
.L_25:
        /*009c*/ 	.byte	0x04, 0x12
        /*009e*/ 	.short	(.L_27 - .L_26)
	.align		4
.L_26:
        /*00a0*/ 	.word	index@(_Z23coefConverterFloat2HalfPfP6__half)
        /*00a4*/ 	.word	0x00000000


	//----- nvinfo : EIATTR_MIN_STACK_SIZE
	.align		4
.L_27:
        /*00a8*/ 	.byte	0x04, 0x12
        /*00aa*/ 	.short	(.L_29 - .L_28)
	.align		4
.L_28:
        /*00ac*/ 	.word	index@(_Z8zeroInitiP6__half)
        /*00b0*/ 	.word	0x00000000


	//----- nvinfo : EIATTR_MIN_STACK_SIZE
	.align		4
.L_29:
        /*00b4*/ 	.byte	0x04, 0x12
        /*00b6*/ 	.short	(.L_31 - .L_30)
	.align		4
.L_30:
        /*00b8*/ 	.word	index@(_Z23createDBScalingMatricesiiPK6__halfPS_S2_)
        /*00bc*/ 	.word	0x00000000


	//----- nvinfo : EIATTR_MIN_STACK_SIZE
	.align		4
.L_31:
        /*00c0*/ 	.byte	0x04, 0x12
        /*00c2*/ 	.short	(.L_33 - .L_32)
	.align		4
.L_32:
        /*00c4*/ 	.word	index@(_Z23createDAScalingMatricesiiPK6__halfPS_S2_)
        /*00c8*/ 	.word	0x00000000
.L_33:


//--------------------- .nv.compat                --------------------------
	.section	.nv.compat,"",@"SHT_CUDA_COMPAT_INFO"
	.align	4
        /*0000*/ 	.byte	0x02, 0x09, 0x00, 0x00, 0x02, 0x02, 0x01, 0x00, 0x02, 0x05, 0x05, 0x00, 0x03, 0x07, 0x01, 0x01
        /*0010*/ 	.byte	0x02, 0x03, 0x00, 0x00, 0x02, 0x06, 0x01, 0x00, 0x04, 0x0b, 0x08, 0x00, 0x09, 0x00, 0x00, 0x00
        /*0020*/ 	.byte	0x00, 0x00, 0x00, 0x00


//--------------------- .nv.info._Z15transposeKerneliiP6__halfS0_ --------------------------
	.section	.nv.info._Z15transposeKerneliiP6__halfS0_,"",@"SHT_CUDA_INFO"
	.sectionflags	@""
	.align	4


	//----- nvinfo : EIATTR_CUDA_API_VERSION
	.align		4
        /*0000*/ 	.byte	0x04, 0x37
        /*0002*/ 	.short	(.L_35 - .L_34)
.L_34:
        /*0004*/ 	.word	0x00000082


	//----- nvinfo : EIATTR_KPARAM_INFO
	.align		4
.L_35:
        /*0008*/ 	.byte	0x04, 0x17
        /*000a*/ 	.short	(.L_37 - .L_36)
.L_36:
        /*000c*/ 	.word	0x00000000
        /*0010*/ 	.short	0x0003
        /*0012*/ 	.short	0x0010
        /*0014*/ 	.byte	0x00, 0xf5, 0x21, 0x00


	//----- nvinfo : EIATTR_KPARAM_INFO
	.align		4
.L_37:
        /*0018*/ 	.byte	0x04, 0x17
        /*001a*/ 	.short	(.L_39 - .L_38)
.L_38:
        /*001c*/ 	.word	0x00000000
        /*0020*/ 	.short	0x0002
        /*0022*/ 	.short	0x0008
        /*0024*/ 	.byte	0x00, 0xf5, 0x21, 0x00


	//----- nvinfo : EIATTR_KPARAM_INFO
	.align		4
.L_39:
        /*0028*/ 	.byte	0x04, 0x17
        /*002a*/ 	.short	(.L_41 - .L_40)
.L_40:
        /*002c*/ 	.word	0x00000000
        /*0030*/ 	.short	0x0001
        /*0032*/ 	.short	0x0004
        /*0034*/ 	.byte	0x00, 0xf0, 0x11, 0x00


	//----- nvinfo : EIATTR_KPARAM_INFO
	.align		4
.L_41:
        /*0038*/ 	.byte	0x04, 0x17
        /*003a*/ 	.short	(.L_43 - .L_42)
.L_42:
        /*003c*/ 	.word	0x00000000
        /*0040*/ 	.short	0x0000
        /*0042*/ 	.short	0x0000
        /*0044*/ 	.byte	0x00, 0xf0, 0x11, 0x00


	//----- nvinfo : EIATTR_SPARSE_MMA_MASK
	.align		4
.L_43:
        /*0048*/ 	.byte	0x03, 0x50
        /*004a*/ 	.short	0x0000


	//----- nvinfo : EIATTR_MAXREG_COUNT
	.align		4
        /*004c*/ 	.byte	0x03, 0x1b
        /*004e*/ 	.short	0x00ff


	//----- nvinfo : EIATTR_MERCURY_ISA_VERSION
	.align		4
        /*0050*/ 	.byte	0x03, 0x5f
        /*0052*/ 	.short	0x0101


	//----- nvinfo : EIATTR_VRC_CTA_INIT_COUNT
	.align		4
        /*0054*/ 	.byte	0x02, 0x4a
	.zero		1
	.zero		1


	//----- nvinfo : EIATTR_EXIT_INSTR_OFFSETS
	.align		4
        /*0058*/ 	.byte	0x04, 0x1c
        /*005a*/ 	.short	(.L_45 - .L_44)


	//   ....[0]....
.L_44:
        /*005c*/ 	.word	0x00000080


	//   ....[1]....
        /*0060*/ 	.word	0x00000500


	//   ....[2]....
        /*0064*/ 	.word	0x00000730


	//   ....[3]....
        /*0068*/ 	.word	0x000008a0


	//   ....[4]....
        /*006c*/ 	.word	0x00000990


	//----- nvinfo : EIATTR_CBANK_PARAM_SIZE
	.align		4
.L_45:
        /*0070*/ 	.byte	0x03, 0x19
        /*0072*/ 	.short	0x0018


	//----- nvinfo : EIATTR_PARAM_CBANK
	.align		4
        /*0074*/ 	.byte	0x04, 0x0a
        /*0076*/ 	.short	(.L_47 - .L_46)
	.align		4
.L_46:
        /*0078*/ 	.word	index@(.nv.constant0._Z15transposeKerneliiP6__halfS0_)
        /*007c*/ 	.short	0x0380
        /*007e*/ 	.short	0x0018


	//----- nvinfo : EIATTR_SW_WAR
	.align		4
.L_47:
        /*0080*/ 	.byte	0x04, 0x36
        /*0082*/ 	.short	(.L_49 - .L_48)
.L_48:
        /*0084*/ 	.word	0x00000008
.L_49:


//--------------------- .nv.info._Z23coefConverterFloat2HalfPfP6__half --------------------------
	.section	.nv.info._Z23coefConverterFloat2HalfPfP6__half,"",@"SHT_CUDA_INFO"
	.sectionflags	@""
	.align	4


	//----- nvinfo : EIATTR_CUDA_API_VERSION
	.align		4
        /*0000*/ 	.byte	0x04, 0x37
        /*0002*/ 	.short	(.L_51 - .L_50)
.L_50:
        /*0004*/ 	.word	0x00000082


	//----- nvinfo : EIATTR_KPARAM_INFO
	.align		4
.L_51:
        /*0008*/ 	.byte	0x04, 0x17
        /*000a*/ 	.short	(.L_53 - .L_52)
.L_52:
        /*000c*/ 	.word	0x00000000
        /*0010*/ 	.short	0x0001
        /*0012*/ 	.short	0x0008
        /*0014*/ 	.byte	0x00, 0xf5, 0x21, 0x00


	//----- nvinfo : EIATTR_KPARAM_INFO
	.align		4
.L_53:
        /*0018*/ 	.byte	0x04, 0x17
        /*001a*/ 	.short	(.L_55 - .L_54)
.L_54:
        /*001c*/ 	.word	0x00000000
        /*0020*/ 	.short	0x0000
        /*0022*/ 	.short	0x0000
        /*0024*/ 	.byte	0x00, 0xf5, 0x21, 0x00


	//----- nvinfo : EIATTR_SPARSE_MMA_MASK
	.align		4
.L_55:
        /*0028*/ 	.byte	0x03, 0x50
        /*002a*/ 	.short	0x0000


	//----- nvinfo : EIATTR_MAXREG_COUNT
	.align		4
        /*002c*/ 	.byte	0x03, 0x1b
        /*002e*/ 	.short	0x00ff


	//----- nvinfo : EIATTR_MERCURY_ISA_VERSION
	.align		4
        /*0030*/ 	.byte	0x03, 0x5f
        /*0032*/ 	.short	0x0101


	//----- nvinfo : EIATTR_VRC_CTA_INIT_COUNT
	.align		4
        /*0034*/ 	.byte	0x02, 0x4a
	.zero		1
	.zero		1


	//----- nvinfo : EIATTR_EXIT_INSTR_OFFSETS
	.align		4
        /*0038*/ 	.byte	0x04, 0x1c
        /*003a*/ 	.short	(.L_57 - .L_56)


	//   ....[0]....
.L_56:
        /*003c*/ 	.word	0x00000070


	//----- nvinfo : EIATTR_CBANK_PARAM_SIZE
	.align		4
.L_57:
        /*0040*/ 	.byte	0x03, 0x19
        /*0042*/ 	.short	0x0010


	//----- nvinfo : EIATTR_PARAM_CBANK
	.align		4
        /*0044*/ 	.byte	0x04, 0x0a
        /*0046*/ 	.short	(.L_59 - .L_58)
	.align		4
.L_58:
        /*0048*/ 	.word	index@(.nv.constant0._Z23coefConverterFloat2HalfPfP6__half)
        /*004c*/ 	.short	0x0380
        /*004e*/ 	.short	0x0010


	//----- nvinfo : EIATTR_SW_WAR
	.align		4
.L_59:
        /*0050*/ 	.byte	0x04, 0x36
        /*0052*/ 	.short	(.L_61 - .L_60)
.L_60:
        /*0054*/ 	.word	0x00000008
.L_61:


//--------------------- .nv.info._Z8zeroInitiP6__half --------------------------
	.section	.nv.info._Z8zeroInitiP6__half,"",@"SHT_CUDA_INFO"
	.sectionflags	@""
	.align	4


	//----- nvinfo : EIATTR_CUDA_API_VERSION
	.align		4
        /*0000*/ 	.byte	0x04, 0x37
        /*0002*/ 	.short	(.L_63 - .L_62)
.L_62:
        /*0004*/ 	.word	0x00000082


	//----- nvinfo : EIATTR_KPARAM_INFO
	.align		4
.L_63:
        /*0008*/ 	.byte	0x04, 0x17
        /*000a*/ 	.short	(.L_65 - .L_64)
.L_64:
        /*000c*/ 	.word	0x00000000
        /*0010*/ 	.short	0x0001
        /*0012*/ 	.short	0x0008
        /*0014*/ 	.byte	0x00, 0xf5, 0x21, 0x00


	//----- nvinfo : EIATTR_KPARAM_INFO
	.align		4
.L_65:
        /*0018*/ 	.byte	0x04, 0x17
        /*001a*/ 	.short	(.L_67 - .L_66)
.L_66:
        /*001c*/ 	.word	0x00000000
        /*0020*/ 	.short	0x0000
        /*0022*/ 	.short	0x0000
        /*0024*/ 	.byte	0x00, 0xf0, 0x11, 0x00


	//----- nvinfo : EIATTR_SPARSE_MMA_MASK
	.align		4
.L_67:
        /*0028*/ 	.byte	0x03, 0x50
        /*002a*/ 	.short	0x0000


	//----- nvinfo : EIATTR_MAXREG_COUNT
	.align		4
        /*002c*/ 	.byte	0x03, 0x1b
        /*002e*/ 	.short	0x00ff


	//----- nvinfo : EIATTR_MERCURY_ISA_VERSION
	.align		4
        /*0030*/ 	.byte	0x03, 0x5f
        /*0032*/ 	.short	0x0101


	//----- nvinfo : EIATTR_VRC_CTA_INIT_COUNT
	.align		4
        /*0034*/ 	.byte	0x02, 0x4a
	.zero		1
	.zero		1


	//----- nvinfo : EIATTR_EXIT_INSTR_OFFSETS
	.align		4
        /*0038*/ 	.byte	0x04, 0x1c
        /*003a*/ 	.short	(.L_69 - .L_68)


	//   ....[0]....
.L_68:
        /*003c*/ 	.word	0x00000070


	//   ....[1]....
        /*0040*/ 	.word	0x000000c0


	//----- nvinfo : EIATTR_CBANK_PARAM_SIZE
	.align		4
.L_69:
        /*0044*/ 	.byte	0x03, 0x19
        /*0046*/ 	.short	0x0010


	//----- nvinfo : EIATTR_PARAM_CBANK
	.align		4
        /*0048*/ 	.byte	0x04, 0x0a
        /*004a*/ 	.short	(.L_71 - .L_70)
	.align		4
.L_70:
        /*004c*/ 	.word	index@(.nv.constant0._Z8zeroInitiP6__half)
        /*0050*/ 	.short	0x0380
        /*0052*/ 	.short	0x0010


	//----- nvinfo : EIATTR_SW_WAR
	.align		4
.L_71:
        /*0054*/ 	.byte	0x04, 0x36
        /*0056*/ 	.short	(.L_73 - .L_72)
.L_72:
        /*0058*/ 	.word	0x00000008
.L_73:


//--------------------- .nv.info._Z23createDBScalingMatricesiiPK6__halfPS_S2_ --------------------------
	.section	.nv.info._Z23createDBScalingMatricesiiPK6__halfPS_S2_,"",@"SHT_CUDA_INFO"
	.sectionflags	@""
	.align	4


	//----- nvinfo : EIATTR_CUDA_API_VERSION
	.align		4
        /*0000*/ 	.byte	0x04, 0x37
        /*0002*/ 	.short	(.L_75 - .L_74)
.L_74:
        /*0004*/ 	.word	0x00000082


	//----- nvinfo : EIATTR_KPARAM_INFO
	.align		4
.L_75:
        /*0008*/ 	.byte	0x04, 0x17
        /*000a*/ 	.short	(.L_77 - .L_76)
.L_76:
        /*000c*/ 	.word	0x00000000
        /*0010*/ 	.short	0x0004
        /*0012*/ 	.short	0x0018
        /*0014*/ 	.byte	0x00, 0xf5, 0x21, 0x00


	//----- nvinfo : EIATTR_KPARAM_INFO
	.align		4
.L_77:
        /*0018*/ 	.byte	0x04, 0x17
        /*001a*/ 	.short	(.L_79 - .L_78)
.L_78:
        /*001c*/ 	.word	0x00000000
        /*0020*/ 	.short	0x0003
        /*0022*/ 	.short	0x0010
        /*0024*/ 	.byte	0x00, 0xf5, 0x21, 0x00


	//----- nvinfo : EIATTR_KPARAM_INFO
	.align		4
.L_79:
        /*0028*/ 	.byte	0x04, 0x17
        /*002a*/ 	.short	(.L_81 - .L_80)
.L_80:
        /*002c*/ 	.word	0x00000000
        /*0030*/ 	.short	0x0002
        /*0032*/ 	.short	0x0008
        /*0034*/ 	.byte	0x00, 0xf5, 0x21, 0x00


	//----- nvinfo : EIATTR_KPARAM_INFO
	.align		4
.L_81:
        /*0038*/ 	.byte	0x04, 0x17
        /*003a*/ 	.short	(.L_83 - .L_82)
.L_82:
        /*003c*/ 	.word	0x00000000
        /*0040*/ 	.short	0x0001
        /*0042*/ 	.short	0x0004
        /*0044*/ 	.byte	0x00, 0xf0, 0x11, 0x00


	//----- nvinfo : EIATTR_KPARAM_INFO
	.align		4
.L_83:
        /*0048*/ 	.byte	0x04, 0x17
        /*004a*/ 	.short	(.L_85 - .L_84)
.L_84:
        /*004c*/ 	.word	0x00000000
        /*0050*/ 	.short	0x0000
        /*0052*/ 	.short	0x0000
        /*0054*/ 	.byte	0x00, 0xf0, 0x11, 0x00


	//----- nvinfo : EIATTR_SPARSE_MMA_MASK
	.align		4
.L_85:
        /*0058*/ 	.byte	0x03, 0x50
        /*005a*/ 	.short	0x0000


	//----- nvinfo : EIATTR_MAXREG_COUNT
	.align		4
        /*005c*/ 	.byte	0x03, 0x1b
        /*005e*/ 	.short	0x00ff


	//----- nvinfo : EIATTR_MERCURY_ISA_VERSION
	.align		4
        /*0060*/ 	.byte	0x03, 0x5f
        /*0062*/ 	.short	0x0101


	//----- nvinfo : EIATTR_VRC_CTA_INIT_COUNT
	.align		4
        /*0064*/ 	.byte	0x02, 0x4a
	.zero		1
	.zero		1


	//----- nvinfo : EIATTR_EXIT_INSTR_OFFSETS
	.align		4
        /*0068*/ 	.byte	0x04, 0x1c
        /*006a*/ 	.short	(.L_87 - .L_86)


	//   ....[0]....
.L_86:
        /*006c*/ 	.word	0x00000070


	//   ....[1]....
        /*0070*/ 	.word	0x00000ca0


	//----- nvinfo : EIATTR_CRS_STACK_SIZE
	.align		4
.L_87:
        /*0074*/ 	.byte	0x04, 0x1e
        /*0076*/ 	.short	(.L_89 - .L_88)
.L_88:
        /*0078*/ 	.word	0x00000000


	//----- nvinfo : EIATTR_CBANK_PARAM_SIZE
	.align		4
.L_89:
        /*007c*/ 	.byte	0x03, 0x19
        /*007e*/ 	.short	0x0020


	//----- nvinfo : EIATTR_PARAM_CBANK
	.align		4
        /*0080*/ 	.byte	0x04, 0x0a
        /*0082*/ 	.short	(.L_91 - .L_90)
	.align		4
.L_90:
        /*0084*/ 	.word	index@(.nv.constant0._Z23createDBScalingMatricesiiPK6__halfPS_S2_)
        /*0088*/ 	.short	0x0380
        /*008a*/ 	.short	0x0020


	//----- nvinfo : EIATTR_SW_WAR
	.align		4
.L_91:
        /*008c*/ 	.byte	0x04, 0x36
        /*008e*/ 	.short	(.L_93 - .L_92)
.L_92:
        /*0090*/ 	.word	0x00000008
.L_93:


//--------------------- .nv.info._Z23createDAScalingMatricesiiPK6__halfPS_S2_ --------------------------
	.section	.nv.info._Z23createDAScalingMatricesiiPK6__halfPS_S2_,"",@"SHT_CUDA_INFO"
	.sectionflags	@""
	.align	4


	//----- nvinfo : EIATTR_CUDA_API_VERSION
	.align		4
        /*0000*/ 	.byte	0x04, 0x37
        /*0002*/ 	.short	(.L_95 - .L_94)
.L_94:
        /*0004*/ 	.word	0x00000082


	//----- nvinfo : EIATTR_KPARAM_INFO
	.align		4
.L_95:
        /*0008*/ 	.byte	0x04, 0x17
        /*000a*/ 	.short	(.L_97 - .L_96)
.L_96:
        /*000c*/ 	.word	0x00000000
        /*0010*/ 	.short	0x0004
        /*0012*/ 	.short	0x0018
        /*0014*/ 	.byte	0x00, 0xf5, 0x21, 0x00


	//----- nvinfo : EIATTR_KPARAM_INFO
	.align		4
.L_97:
        /*0018*/ 	.byte	0x04, 0x17
        /*001a*/ 	.short	(.L_99 - .L_98)
.L_98:
        /*001c*/ 	.word	0x00000000
        /*0020*/ 	.short	0x0003
        /*0022*/ 	.short	0x0010
        /*0024*/ 	.byte	0x00, 0xf5, 0x21, 0x00


	//----- nvinfo : EIATTR_KPARAM_INFO
	.align		4
.L_99:
        /*0028*/ 	.byte	0x04, 0x17
        /*002a*/ 	.short	(.L_101 - .L_100)
.L_100:
        /*002c*/ 	.word	0x00000000
        /*0030*/ 	.short	0x0002
        /*0032*/ 	.short	0x0008
        /*0034*/ 	.byte	0x00, 0xf5, 0x21, 0x00


	//----- nvinfo : EIATTR_KPARAM_INFO
	.align		4
.L_101:
        /*0038*/ 	.byte	0x04, 0x17
        /*003a*/ 	.short	(.L_103 - .L_102)
.L_102:
        /*003c*/ 	.word	0x00000000
        /*0040*/ 	.short	0x0001
        /*0042*/ 	.short	0x0004
        /*0044*/ 	.byte	0x00, 0xf0, 0x11, 0x00


	//----- nvinfo : EIATTR_KPARAM_INFO
	.align		4
.L_103:
        /*0048*/ 	.byte	0x04, 0x17
        /*004a*/ 	.short	(.L_105 - .L_104)
.L_104:
        /*004c*/ 	.word	0x00000000
        /*0050*/ 	.short	0x0000
        /*0052*/ 	.short	0x0000
        /*0054*/ 	.byte	0x00, 0xf0, 0x11, 0x00


	//----- nvinfo : EIATTR_SPARSE_MMA_MASK
	.align		4
.L_105:
        /*0058*/ 	.byte	0x03, 0x50
        /*005a*/ 	.short	0x0000


	//----- nvinfo : EIATTR_MAXREG_COUNT
	.align		4
        /*005c*/ 	.byte	0x03, 0x1b
        /*005e*/ 	.short	0x00ff


	//----- nvinfo : EIATTR_MERCURY_ISA_VERSION
	.align		4
        /*0060*/ 	.byte	0x03, 0x5f
        /*0062*/ 	.short	0x0101


	//----- nvinfo : EIATTR_VRC_CTA_INIT_COUNT
	.align		4
        /*0064*/ 	.byte	0x02, 0x4a
	.zero		1
	.zero		1


	//----- nvinfo : EIATTR_EXIT_INSTR_OFFSETS
	.align		4
        /*0068*/ 	.byte	0x04, 0x1c
        /*006a*/ 	.short	(.L_107 - .L_106)


	//   ....[0]....
.L_106:
        /*006c*/ 	.word	0x00000070


	//   ....[1]....
        /*0070*/ 	.word	0x000009b0


	//----- nvinfo : EIATTR_CRS_STACK_SIZE
	.align		4
.L_107:
        /*0074*/ 	.byte	0x04, 0x1e
        /*0076*/ 	.short	(.L_109 - .L_108)
.L_108:
        /*0078*/ 	.word	0x00000000


	//----- nvinfo : EIATTR_CBANK_PARAM_SIZE
	.align		4
.L_109:
        /*007c*/ 	.byte	0x03, 0x19
        /*007e*/ 	.short	0x0020


	//----- nvinfo : EIATTR_PARAM_CBANK
	.align		4
        /*0080*/ 	.byte	0x04, 0x0a
        /*0082*/ 	.short	(.L_111 - .L_110)
	.align		4
.L_110:
        /*0084*/ 	.word	index@(.nv.constant0._Z23createDAScalingMatricesiiPK6__halfPS_S2_)
        /*0088*/ 	.short	0x0380
        /*008a*/ 	.short	0x0020


	//----- nvinfo : EIATTR_SW_WAR
	.align		4
.L_111:
        /*008c*/ 	.byte	0x04, 0x36
        /*008e*/ 	.short	(.L_113 - .L_112)
.L_112:
        /*0090*/ 	.word	0x00000008
.L_113:


//--------------------- .nv.callgraph             --------------------------
	.section	.nv.callgraph,"",@"SHT_CUDA_CALLGRAPH"
	.align	4
	.sectionentsize	8
	.align		4
        /*0000*/ 	.word	0x00000000
	.align		4
        /*0004*/ 	.word	0xffffffff
	.align		4
        /*0008*/ 	.word	0x00000000
	.align		4
        /*000c*/ 	.word	0xfffffffe
	.align		4
        /*0010*/ 	.word	0x00000000
	.align		4
        /*0014*/ 	.word	0xfffffffd
	.align		4
        /*0018*/ 	.word	0x00000000
	.align		4
        /*001c*/ 	.word	0xfffffffc


//--------------------- .text._Z15transposeKerneliiP6__halfS0_ --------------------------
	.section	.text._Z15transposeKerneliiP6__halfS0_,"ax",@progbits
	.align	128
        .global         _Z15transposeKerneliiP6__halfS0_
        .type           _Z15transposeKerneliiP6__halfS0_,@function
        .size           _Z15transposeKerneliiP6__halfS0_,(.L_x_41 - _Z15transposeKerneliiP6__halfS0_)
        .other          _Z15transposeKerneliiP6__halfS0_,@"STO_CUDA_ENTRY STV_DEFAULT"
_Z15transposeKerneliiP6__halfS0_:
.text._Z15transposeKerneliiP6__halfS0_:
[----:B------:R-:W-:Y:S01]  /*0000*/  LDC R1, c[0x0][0x37c] ;  /* 0x0000df00ff017b82 */ /* 0x000fe20000000800 */
[----:B------:R-:W0:Y:S07]  /*0010*/  S2R R0, SR_TID.X ;  /* 0x0000000000007919 */ /* 0x000e2e0000002100 */
[----:B------:R-:W0:Y:S08]  /*0020*/  S2UR UR4, SR_CTAID.X ;  /* 0x00000000000479c3 */ /* 0x000e300000002500 */
[----:B------:R-:W0:Y:S08]  /*0030*/  LDC R7, c[0x0][0x360] ;  /* 0x0000d800ff077b82 */ /* 0x000e300000000800 */
[----:B------:R-:W1:Y:S01]  /*0040*/  LDC.64 R2, c[0x0][0x380] ;  /* 0x0000e000ff027b82 */ /* 0x000e620000000a00 */
[----:B0-----:R-:W-:Y:S01]  /*0050*/  IMAD R7, R7, UR4, R0 ;  /* 0x0000000407077c24 */ /* 0x001fe2000f8e0200 */
[----:B-1----:R-:W-:-:S04]  /*0060*/  ISETP.GE.AND P0, PT, R3, 0x1, PT ;  /* 0x000000010300780c */ /* 0x002fc80003f06270 */
[----:B------:R-:W-:-:S13]  /*0070*/  ISETP.GE.OR P0, PT, R7, R2, !P0 ;  /* 0x000000020700720c */ /* 0x000fda0004706670 */
[----:B------:R-:W-:Y:S05]  /*0080*/  @P0 EXIT ;  /* 0x000000000000094d */ /* 0x000fea0003800000 */
[C---:B------:R-:W-:Y:S01]  /*0090*/  ISETP.GE.U32.AND P1, PT, R3.reuse, 0x10, PT ;  /* 0x000000100300780c */ /* 0x040fe20003f26070 */
[----:B------:R-:W0:Y:S01]  /*00a0*/  LDCU.64 UR6, c[0x0][0x358] ;  /* 0x00006b00ff0677ac */ /* 0x000e220008000a00 */
[----:B------:R-:W-:Y:S01]  /*00b0*/  LOP3.LUT R10, R3, 0xf, RZ, 0xc0, !PT ;  /* 0x0000000f030a7812 */ /* 0x000fe200078ec0ff */
[----:B------:R-:W-:Y:S02]  /*00c0*/  HFMA2 R9, -RZ, RZ, 0, 0 ;  /* 0x00000000ff097431 */ /* 0x000fe400000001ff */
[----:B------:R-:W-:Y:S01]  /*00d0*/  IMAD R0, R7, R3, RZ ;  /* 0x0000000307007224 */ /* 0x000fe200078e02ff */
[----:B------:R-:W-:-:S07]  /*00e0*/  ISETP.NE.AND P0, PT, R10, RZ, PT ;  /* 0x000000ff0a00720c */ /* 0x000fce0003f05270 */
[----:B------:R-:W-:Y:S06]  /*00f0*/  @!P1 BRA `(.L_x_0) ;  /* 0x0000000400009947 */ /* 0x000fec0003800000 */
[----:B------:R-:W1:Y:S01]  /*0100*/  LDCU.64 UR4, c[0x0][0x390] ;  /* 0x00007200ff0477ac */ /* 0x000e620008000a00 */
[----:B------:R-:W-:Y:S02]  /*0110*/  LOP3.LUT R9, R3, 0x7ffffff0, RZ, 0xc0, !PT ;  /* 0x7ffffff003097812 */ /* 0x000fe400078ec0ff */
[----:B------:R-:W-:Y:S02]  /*0120*/  MOV R6, R0 ;  /* 0x0000000000067202 */ /* 0x000fe40000000f00 */
[----:B------:R-:W-:Y:S02]  /*0130*/  MOV R11, R7 ;  /* 0x00000007000b7202 */ /* 0x000fe40000000f00 */
[----:B------:R-:W-:Y:S01]  /*0140*/  IADD3 R8, PT, PT, -R9, RZ, RZ ;  /* 0x000000ff09087210 */ /* 0x000fe20007ffe1ff */
[----:B-1----:R-:W-:-:S04]  /*0150*/  UIADD3 UR4, UP0, UPT, UR4, 0x10, URZ ;  /* 0x0000001004047890 */ /* 0x002fc8000ff1e0ff */
[----:B------:R-:W-:-:S12]  /*0160*/  UIADD3.X UR5, UPT, UPT, URZ, UR5, URZ, UP0, !UPT ;  /* 0x00000005ff057290 */ /* 0x000fd800087fe4ff */
.L_x_1:
[----:B------:R-:W1:Y:S02]  /*0170*/  LDC.64 R12, c[0x0][0x388] ;  /* 0x0000e200ff0c7b82 */ /* 0x000e640000000a00 */
[----:B-1----:R-:W-:-:S05]  /*0180*/  IMAD.WIDE R12, R11, 0x2, R12 ;  /* 0x000000020b0c7825 */ /* 0x002fca00078e020c */
[----:B0---4-:R-:W2:Y:S01]  /*0190*/  LDG.E.U16 R21, desc[UR6][R12.64] ;  /* 0x000000060c157981 */ /* 0x011ea2000c1e1500 */
[----:B------:R-:W-:Y:S01]  /*01a0*/  MOV R4, UR4 ;  /* 0x0000000400047c02 */ /* 0x000fe20008000f00 */
[----:B------:R-:W-:Y:S01]  /*01b0*/  IMAD.WIDE R14, R2, 0x2, R12 ;  /* 0x00000002020e7825 */ /* 0x000fe200078e020c */
[----:B------:R-:W-:-:S03]  /*01c0*/  MOV R5, UR5 ;  /* 0x0000000500057c02 */ /* 0x000fc60008000f00 */
[----:B------:R-:W-:-:S05]  /*01d0*/  IMAD.WIDE R4, R6, 0x2, R4 ;  /* 0x0000000206047825 */ /* 0x000fca00078e0204 */
[----:B--2---:R0:W-:Y:S04]  /*01e0*/  STG.E.U16 desc[UR6][R4.64+-0x10], R21 ;  /* 0xfffff01504007986 */ /* 0x0041e8000c101506 */
[----:B------:R-:W2:Y:S01]  /*01f0*/  LDG.E.U16 R23, desc[UR6][R14.64] ;  /* 0x000000060e177981 */ /* 0x000ea2000c1e1500 */
[----:B------:R-:W-:-:S03]  /*0200*/  IMAD.WIDE R16, R2, 0x2, R14 ;  /* 0x0000000202107825 */ /* 0x000fc600078e020e */
[----:B--2---:R1:W-:Y:S04]  /*0210*/  STG.E.U16 desc[UR6][R4.64+-0xe], R23 ;  /* 0xfffff21704007986 */ /* 0x0043e8000c101506 */
[----:B------:R-:W2:Y:S01]  /*0220*/  LDG.E.U16 R25, desc[UR6][R16.64] ;  /* 0x0000000610197981 */ /* 0x000ea2000c1e1500 */
[----:B------:R-:W-:-:S03]  /*0230*/  IMAD.WIDE R18, R2, 0x2, R16 ;  /* 0x0000000202127825 */ /* 0x000fc600078e0210 */
[----:B--2---:R2:W-:Y:S04]  /*0240*/  STG.E.U16 desc[UR6][R4.64+-0xc], R25 ;  /* 0xfffff41904007986 */ /* 0x0045e8000c101506 */
[----:B------:R-:W3:Y:S01]  /*0250*/  LDG.E.U16 R27, desc[UR6][R18.64] ;  /* 0x00000006121b7981 */ /* 0x000ee2000c1e1500 */
[----:B------:R-:W-:-:S03]  /*0260*/  IMAD.WIDE R12, R2, 0x2, R18 ;  /* 0x00000002020c7825 */ /* 0x000fc600078e0212 */
[----:B---3--:R3:W-:Y:S04]  /*0270*/  STG.E.U16 desc[UR6][R4.64+-0xa], R27 ;  /* 0xfffff61b04007986 */ /* 0x0087e8000c101506 */
[----:B------:R-:W4:Y:S01]  /*0280*/  LDG.E.U16 R29, desc[UR6][R12.64] ;  /* 0x000000060c1d7981 */ /* 0x000f22000c1e1500 */
[----:B0-----:R-:W-:-:S03]  /*0290*/  IMAD.WIDE R20, R2, 0x2, R12 ;  /* 0x0000000202147825 */ /* 0x001fc600078e020c */
[----:B----4-:R0:W-:Y:S04]  /*02a0*/  STG.E.U16 desc[UR6][R4.64+-0x8], R29 ;  /* 0xfffff81d04007986 */ /* 0x0101e8000c101506 */
[----:B------:R-:W4:Y:S01]  /*02b0*/  LDG.E.U16 R22, desc[UR6][R20.64] ;  /* 0x0000000614167981 */ /* 0x000f22000c1e1500 */
[----:B------:R-:W-:-:S03]  /*02c0*/  IMAD.WIDE R14, R2, 0x2, R20 ;  /* 0x00000002020e7825 */ /* 0x000fc600078e0214 */
[----:B----4-:R4:W-:Y:S04]  /*02d0*/  STG.E.U16 desc[UR6][R4.64+-0x6], R22 ;  /* 0xfffffa1604007986 */ /* 0x0109e8000c101506 */
[----:B-1----:R-:W5:Y:S01]  /*02e0*/  LDG.E.U16 R23, desc[UR6][R14.64] ;  /* 0x000000060e177981 */ /* 0x002f62000c1e1500 */
[----:B------:R-:W-:-:S03]  /*02f0*/  IMAD.WIDE R16, R2, 0x2, R14 ;  /* 0x0000000202107825 */ /* 0x000fc600078e020e */
[----:B-----5:R1:W-:Y:S04]  /*0300*/  STG.E.U16 desc[UR6][R4.64+-0x4], R23 ;  /* 0xfffffc1704007986 */ /* 0x0203e8000c101506 */
[----:B--2---:R-:W2:Y:S01]  /*0310*/  LDG.E.U16 R25, desc[UR6][R16.64] ;  /* 0x0000000610197981 */ /* 0x004ea2000c1e1500 */
[----:B------:R-:W-:-:S03]  /*0320*/  IMAD.WIDE R18, R2, 0x2, R16 ;  /* 0x0000000202127825 */ /* 0x000fc600078e0210 */
[----:B--2---:R2:W-:Y:S04]  /*0330*/  STG.E.U16 desc[UR6][R4.64+-0x2], R25 ;  /* 0xfffffe1904007986 */ /* 0x0045e8000c101506 */
[----:B---3--:R-:W3:Y:S01]  /*0340*/  LDG.E.U16 R27, desc[UR6][R18.64] ;  /* 0x00000006121b7981 */ /* 0x008ee2000c1e1500 */
[----:B------:R-:W-:-:S03]  /*0350*/  IMAD.WIDE R12, R2, 0x2, R18 ;  /* 0x00000002020c7825 */ /* 0x000fc600078e0212 */
[----:B---3--:R3:W-:Y:S04]  /*0360*/  STG.E.U16 desc[UR6][R4.64], R27 ;  /* 0x0000001b04007986 */ /* 0x0087e8000c101506 */
[----:B0-----:R-:W5:Y:S01]  /*0370*/  LDG.E.U16 R29, desc[UR6][R12.64] ;  /* 0x000000060c1d7981 */ /* 0x001f62000c1e1500 */
[----:B------:R-:W-:-:S03]  /*0380*/  IMAD.WIDE R20, R2, 0x2, R12 ;  /* 0x0000000202147825 */ /* 0x000fc600078e020c */
[----:B-----5:R0:W-:Y:S04]  /*0390*/  STG.E.U16 desc[UR6][R4.64+0x2], R29 ;  /* 0x0000021d04007986 */ /* 0x0201e8000c101506 */
[----:B----4-:R-:W4:Y:S01]  /*03a0*/  LDG.E.U16 R22, desc[UR6][R20.64] ;  /* 0x0000000614167981 */ /* 0x010f22000c1e1500 */
        /* <DEDUP_REMOVED lines=8> */
[----:B---3--:R-:W2:Y:S01]  /*0430*/  LDG.E.U16 R27, desc[UR6][R18.64] ;  /* 0x00000006121b7981 */ /* 0x008ea2000c1e1500 */
[----:B------:R-:W-:-:S03]  /*0440*/  IMAD.WIDE R12, R2, 0x2, R18 ;  /* 0x00000002020c7825 */ /* 0x000fc600078e0212 */
[----:B--2---:R4:W-:Y:S04]  /*0450*/  STG.E.U16 desc[UR6][R4.64+0xa], R27 ;  /* 0x00000a1b04007986 */ /* 0x0049e8000c101506 */
[----:B0-----:R-:W2:Y:S01]  /*0460*/  LDG.E.U16 R29, desc[UR6][R12.64] ;  /* 0x000000060c1d7981 */ /* 0x001ea2000c1e1500 */
[----:B------:R-:W-:Y:S01]  /*0470*/  IMAD.WIDE R20, R2, 0x2, R12 ;  /* 0x0000000202147825 */ /* 0x000fe200078e020c */
[----:B------:R-:W-:-:S04]  /*0480*/  IADD3 R8, PT, PT, R8, 0x10, RZ ;  /* 0x0000001008087810 */ /* 0x000fc80007ffe0ff */
[----:B------:R-:W-:Y:S01]  /*0490*/  ISETP.NE.AND P1, PT, R8, RZ, PT ;  /* 0x000000ff0800720c */ /* 0x000fe20003f25270 */
[----:B--2---:R4:W-:Y:S04]  /*04a0*/  STG.E.U16 desc[UR6][R4.64+0xc], R29 ;  /* 0x00000c1d04007986 */ /* 0x0049e8000c101506 */
[----:B------:R-:W2:Y:S01]  /*04b0*/  LDG.E.U16 R21, desc[UR6][R20.64] ;  /* 0x0000000614157981 */ /* 0x000ea2000c1e1500 */
[----:B------:R-:W-:Y:S02]  /*04c0*/  LEA R11, R2, R11, 0x4 ;  /* 0x0000000b020b7211 */ /* 0x000fe400078e20ff */
[----:B------:R-:W-:Y:S01]  /*04d0*/  IADD3 R6, PT, PT, R6, 0x10, RZ ;  /* 0x0000001006067810 */ /* 0x000fe20007ffe0ff */
[----:B--2---:R4:W-:Y:S04]  /*04e0*/  STG.E.U16 desc[UR6][R4.64+0xe], R21 ;  /* 0x00000e1504007986 */ /* 0x0049e8000c101506 */
[----:B------:R-:W-:Y:S05]  /*04f0*/  @P1 BRA `(.L_x_1) ;  /* 0xfffffffc001c1947 */ /* 0x000fea000383ffff */
.L_x_0:
[----:B0-----:R-:W-:Y:S05]  /*0500*/  @!P0 EXIT ;  /* 0x000000000000894d */ /* 0x001fea0003800000 */
[----:B------:R-:W-:Y:S02]  /*0510*/  ISETP.GE.U32.AND P0, PT, R10, 0x8, PT ;  /* 0x000000080a00780c */ /* 0x000fe40003f06070 */
[----:B------:R-:W-:-:S04]  /*0520*/  LOP3.LUT R6, R3, 0x7, RZ, 0xc0, !PT ;  /* 0x0000000703067812 */ /* 0x000fc800078ec0ff */
[----:B------:R-:W-:-:S07]  /*0530*/  ISETP.NE.AND P1, PT, R6, RZ, PT ;  /* 0x000000ff0600720c */ /* 0x000fce0003f25270 */
[----:B------:R-:W-:Y:S06]  /*0540*/  @!P0 BRA `(.L_x_2) ;  /* 0x0000000000788947 */ /* 0x000fec0003800000 */
[----:B------:R-:W0:Y:S01]  /*0550*/  LDC.64 R10, c[0x0][0x388] ;  /* 0x0000e200ff0a7b82 */ /* 0x000e220000000a00 */
[----:B----4-:R-:W-:-:S04]  /*0560*/  IMAD R5, R9, R2, R7 ;  /* 0x0000000209057224 */ /* 0x010fc800078e0207 */
[----:B0-----:R-:W-:-:S03]  /*0570*/  IMAD.WIDE R10, R5, 0x2, R10 ;  /* 0x00000002050a7825 */ /* 0x001fc600078e020a */
[----:B------:R-:W0:Y:S02]  /*0580*/  LDC.64 R4, c[0x0][0x390] ;  /* 0x0000e400ff047b82 */ /* 0x000e240000000a00 */
[----:B------:R-:W2:Y:S01]  /*0590*/  LDG.E.U16 R19, desc[UR6][R10.64] ;  /* 0x000000060a137981 */ /* 0x000ea2000c1e1500 */
[----:B------:R-:W-:-:S05]  /*05a0*/  IADD3 R13, PT, PT, R0, R9, RZ ;  /* 0x00000009000d7210 */ /* 0x000fca0007ffe0ff */
[----:B0-----:R-:W-:-:S04]  /*05b0*/  IMAD.WIDE R4, R13, 0x2, R4 ;  /* 0x000000020d047825 */ /* 0x001fc800078e0204 */
[C---:B------:R-:W-:Y:S01]  /*05c0*/  IMAD.WIDE R12, R2.reuse, 0x2, R10 ;  /* 0x00000002020c7825 */ /* 0x040fe200078e020a */
        /* <DEDUP_REMOVED lines=10> */
[----:B------:R-:W3:Y:S01]  /*0670*/  LDG.E.U16 R27, desc[UR6][R10.64] ;  /* 0x000000060a1b7981 */ /* 0x000ee2000c1e1500 */
[----:B0-----:R-:W-:-:S03]  /*0680*/  IMAD.WIDE R18, R2, 0x2, R10 ;  /* 0x0000000202127825 */ /* 0x001fc600078e020a */
[----:B---3--:R2:W-:Y:S04]  /*0690*/  STG.E.U16 desc[UR6][R4.64+0x8], R27 ;  /* 0x0000081b04007986 */ /* 0x0085e8000c101506 */
[----:B------:R-:W3:Y:S01]  /*06a0*/  LDG.E.U16 R29, desc[UR6][R18.64] ;  /* 0x00000006121d7981 */ /* 0x000ee2000c1e1500 */
[----:B------:R-:W-:-:S03]  /*06b0*/  IMAD.WIDE R12, R2, 0x2, R18 ;  /* 0x00000002020c7825 */ /* 0x000fc600078e0212 */
[----:B---3--:R2:W-:Y:S04]  /*06c0*/  STG.E.U16 desc[UR6][R4.64+0xa], R29 ;  /* 0x00000a1d04007986 */ /* 0x0085e8000c101506 */
[----:B-1----:R-:W3:Y:S01]  /*06d0*/  LDG.E.U16 R21, desc[UR6][R12.64] ;  /* 0x000000060c157981 */ /* 0x002ee2000c1e1500 */
[----:B------:R-:W-:-:S03]  /*06e0*/  IMAD.WIDE R14, R2, 0x2, R12 ;  /* 0x00000002020e7825 */ /* 0x000fc600078e020c */
[----:B---3--:R2:W-:Y:S04]  /*06f0*/  STG.E.U16 desc[UR6][R4.64+0xc], R21 ;  /* 0x00000c1504007986 */ /* 0x0085e8000c101506 */
[----:B------:R-:W3:Y:S01]  /*0700*/  LDG.E.U16 R15, desc[UR6][R14.64] ;  /* 0x000000060e0f7981 */ /* 0x000ee2000c1e1500 */
[----:B------:R-:W-:-:S03]  /*0710*/  IADD3 R9, PT, PT, R9, 0x8, RZ ;  /* 0x0000000809097810 */ /* 0x000fc60007ffe0ff */
[----:B---3--:R2:W-:Y:S04]  /*0720*/  STG.E.U16 desc[UR6][R4.64+0xe], R15 ;  /* 0x00000e0f04007986 */ /* 0x0085e8000c101506 */
.L_x_2:
[----:B------:R-:W-:Y:S05]  /*0730*/  @!P1 EXIT ;  /* 0x000000000000994d */ /* 0x000fea0003800000 */
[----:B------:R-:W-:Y:S02]  /*0740*/  ISETP.GE.U32.AND P0, PT, R6, 0x4, PT ;  /* 0x000000040600780c */ /* 0x000fe40003f06070 */
[----:B------:R-:W-:-:S04]  /*0750*/  LOP3.LUT R3, R3, 0x3, RZ, 0xc0, !PT ;  /* 0x0000000303037812 */ /* 0x000fc800078ec0ff */
[----:B------:R-:W-:-:S07]  /*0760*/  ISETP.NE.AND P1, PT, R3, RZ, PT ;  /* 0x000000ff0300720c */ /* 0x000fce0003f25270 */
[----:B------:R-:W-:Y:S06]  /*0770*/  @!P0 BRA `(.L_x_3) ;  /* 0x0000000000488947 */ /* 0x000fec0003800000 */
[----:B--2-4-:R-:W0:Y:S01]  /*0780*/  LDC.64 R4, c[0x0][0x388] ;  /* 0x0000e200ff047b82 */ /* 0x014e220000000a00 */
[----:B------:R-:W-:-:S04]  /*0790*/  IMAD R11, R9, R2, R7 ;  /* 0x00000002090b7224 */ /* 0x000fc800078e0207 */
        /* <DEDUP_REMOVED lines=13> */
[----:B------:R-:W2:Y:S01]  /*0870*/  LDG.E.U16 R17, desc[UR6][R16.64] ;  /* 0x0000000610117981 */ /* 0x000ea2000c1e1500 */
[----:B------:R-:W-:-:S03]  /*0880*/  IADD3 R9, PT, PT, R9, 0x4, RZ ;  /* 0x0000000409097810 */ /* 0x000fc60007ffe0ff */
[----:B--2---:R0:W-:Y:S04]  /*0890*/  STG.E.U16 desc[UR6][R4.64+0x6], R17 ;  /* 0x0000061104007986 */ /* 0x0041e8000c101506 */
.L_x_3:
[----:B------:R-:W-:Y:S05]  /*08a0*/  @!P1 EXIT ;  /* 0x000000000000994d */ /* 0x000fea0003800000 */
[----:B------:R-:W1:Y:S01]  /*08b0*/  LDC.64 R12, c[0x0][0x388] ;  /* 0x0000e200ff0c7b82 */ /* 0x000e620000000a00 */
[----:B--2---:R-:W-:Y:S01]  /*08c0*/  IMAD R15, R9, R2, R7 ;  /* 0x00000002090f7224 */ /* 0x004fe200078e0207 */
[----:B------:R-:W-:Y:S02]  /*08d0*/  IADD3 R9, PT, PT, R0, R9, RZ ;  /* 0x0000000900097210 */ /* 0x000fe40007ffe0ff */
[----:B------:R-:W-:-:S04]  /*08e0*/  IADD3 R3, PT, PT, -R3, RZ, RZ ;  /* 0x000000ff03037210 */ /* 0x000fc80007ffe1ff */
[----:B------:R-:W2:Y:S03]  /*08f0*/  LDC.64 R10, c[0x0][0x390] ;  /* 0x0000e400ff0a7b82 */ /* 0x000ea60000000a00 */
.L_x_4:
[----:B-1-3--:R-:W-:-:S06]  /*0900*/  IMAD.WIDE R6, R15, 0x2, R12 ;  /* 0x000000020f067825 */ /* 0x00afcc00078e020c */
[----:B------:R-:W3:Y:S01]  /*0910*/  LDG.E.U16 R7, desc[UR6][R6.64] ;  /* 0x0000000606077981 */ /* 0x000ee2000c1e1500 */
[----:B------:R-:W-:Y:S01]  /*0920*/  IADD3 R3, PT, PT, R3, 0x1, RZ ;  /* 0x0000000103037810 */ /* 0x000fe20007ffe0ff */
[----:B0-2-4-:R-:W-:Y:S01]  /*0930*/  IMAD.WIDE R4, R9, 0x2, R10 ;  /* 0x0000000209047825 */ /* 0x015fe200078e020a */
[----:B------:R-:W-:Y:S02]  /*0940*/  IADD3 R15, PT, PT, R15, R2, RZ ;  /* 0x000000020f0f7210 */ /* 0x000fe40007ffe0ff */
[----:B------:R-:W-:Y:S02]  /*0950*/  ISETP.NE.AND P0, PT, R3, RZ, PT ;  /* 0x000000ff0300720c */ /* 0x000fe40003f05270 */
[----:B------:R-:W-:Y:S01]  /*0960*/  IADD3 R9, PT, PT, R9, 0x1, RZ ;  /* 0x0000000109097810 */ /* 0x000fe20007ffe0ff */
[----:B---3--:R3:W-:Y:S10]  /*0970*/  STG.E.U16 desc[UR6][R4.64], R7 ;  /* 0x0000000704007986 */ /* 0x0087f4000c101506 */
[----:B------:R-:W-:Y:S05]  /*0980*/  @P0 BRA `(.L_x_4) ;  /* 0xfffffffc00dc0947 */ /* 0x000fea000383ffff */
[----:B------:R-:W-:Y:S05]  /*0990*/  EXIT ;  /* 0x000000000000794d */ /* 0x000fea0003800000 */
.L_x_5:
[----:B------:R-:W-:-:S00]  /*09a0*/  BRA `(.L_x_5) ;  /* 0xfffffffc00fc7947 */ /* 0x000fc0000383ffff */
[----:B------:R-:W-:-:S00]  /*09b0*/  NOP ;  /* 0x0000000000007918 */ /* 0x000fc00000000000 */
        /* <DEDUP_REMOVED lines=12> */
.L_x_41:


//--------------------- .text._Z23coefConverterFloat2HalfPfP6__half --------------------------
	.section	.text._Z23coefConverterFloat2HalfPfP6__half,"ax",@progbits
	.align	128
        .global         _Z23coefConverterFloat2HalfPfP6__half
        .type           _Z23coefConverterFloat2HalfPfP6__half,@function
        .size           _Z23coefConverterFloat2HalfPfP6__half,(.L_x_42 - _Z23coefConverterFloat2HalfPfP6__half)
        .other          _Z23coefConverterFloat2HalfPfP6__half,@"STO_CUDA_ENTRY STV_DEFAULT"
_Z23coefConverterFloat2HalfPfP6__half:
.text._Z23coefConverterFloat2HalfPfP6__half:
[----:B------:R-:W-:Y:S08]  /*0000*/  LDC R1, c[0x0][0x37c] ;  /* 0x0000df00ff017b82 */ /* 0x000ff00000000800 */
[----:B------:R-:W0:Y:S01]  /*0010*/  LDC.64 R2, c[0x0][0x380] ;  /* 0x0000e000ff027b82 */ /* 0x000e220000000a00 */
[----:B------:R-:W0:Y:S02]  /*0020*/  LDCU.64 UR4, c[0x0][0x358] ;  /* 0x00006b00ff0477ac */ /* 0x000e240008000a00 */
[----:B0-----:R-:W2:Y:S05]  /*0030*/  LDG.E R2, desc[UR4][R2.64] ;  /* 0x0000000402027981 */ /* 0x001eaa000c1e1900 */
[----:B------:R-:W0:Y:S01]  /*0040*/  LDC.64 R4, c[0x0][0x388] ;  /* 0x0000e200ff047b82 */ /* 0x000e220000000a00 */
[----:B--2---:R-:W-:-:S05]  /*0050*/  F2FP.F16.F32.PACK_AB R0, RZ, R2 ;  /* 0x00000002ff00723e */ /* 0x004fca00000000ff */
[----:B0-----:R-:W-:Y:S01]  /*0060*/  STG.E.U16 desc[UR4][R4.64], R0 ;  /* 0x0000000004007986 */ /* 0x001fe2000c101504 */
[----:B------:R-:W-:Y:S05]  /*0070*/  EXIT ;  /* 0x000000000000794d */ /* 0x000fea0003800000 */
.L_x_6:
        /* <DEDUP_REMOVED lines=16> */
.L_x_42:


//--------------------- .text._Z8zeroInitiP6__half --------------------------
	.section	.text._Z8zeroInitiP6__half,"ax",@progbits
	.align	128
        .global         _Z8zeroInitiP6__half
        .type           _Z8zeroInitiP6__half,@function
        .size           _Z8zeroInitiP6__half,(.L_x_43 - _Z8zeroInitiP6__half)
        .other          _Z8zeroInitiP6__half,@"STO_CUDA_ENTRY STV_DEFAULT"
_Z8zeroInitiP6__half:
.text._Z8zeroInitiP6__half:
[----:B------:R-:W-:Y:S01]  /*0000*/  LDC R1, c[0x0][0x37c] ;  /* 0x0000df00ff017b82 */ /* 0x000fe20000000800 */
[----:B------:R-:W0:Y:S07]  /*0010*/  S2R R0, SR_TID.X ;  /* 0x0000000000007919 */ /* 0x000e2e0000002100 */
[----:B------:R-:W0:Y:S01]  /*0020*/  S2UR UR4, SR_CTAID.X ;  /* 0x00000000000479c3 */ /* 0x000e220000002500 */
[----:B------:R-:W1:Y:S07]  /*0030*/  LDCU UR5, c[0x0][0x380] ;  /* 0x00007000ff0577ac */ /* 0x000e6e0008000800 */
[----:B------:R-:W0:Y:S02]  /*0040*/  LDC R5, c[0x0][0x360] ;  /* 0x0000d800ff057b82 */ /* 0x000e240000000800 */
[----:B0-----:R-:W-:-:S05]  /*0050*/  IMAD R5, R5, UR4, R0 ;  /* 0x0000000405057c24 */ /* 0x001fca000f8e0200 */
[----:B-1----:R-:W-:-:S13]  /*0060*/  ISETP.GE.AND P0, PT, R5, UR5, PT ;  /* 0x0000000505007c0c */ /* 0x002fda000bf06270 */
[----:B------:R-:W-:Y:S05]  /*0070*/  @P0 EXIT ;  /* 0x000000000000094d */ /* 0x000fea0003800000 */
[----:B------:R-:W0:Y:S01]  /*0080*/  LDC.64 R2, c[0x0][0x388] ;  /* 0x0000e200ff027b82 */ /* 0x000e220000000a00 */
[----:B------:R-:W1:Y:S01]  /*0090*/  LDCU.64 UR4, c[0x0][0x358] ;  /* 0x00006b00ff0477ac */ /* 0x000e620008000a00 */
[----:B0-----:R-:W-:-:S05]  /*00a0*/  IMAD.WIDE R2, R5, 0x2, R2 ;  /* 0x0000000205027825 */ /* 0x001fca00078e0202 */
[----:B-1----:R-:W-:Y:S01]  /*00b0*/  STG.E.U16 desc[UR4][R2.64], RZ ;  /* 0x000000ff02007986 */ /* 0x002fe2000c101504 */
[----:B------:R-:W-:Y:S05]  /*00c0*/  EXIT ;  /* 0x000000000000794d */ /* 0x000fea0003800000 */
.L_x_7:
        /* <DEDUP_REMOVED lines=11> */
.L_x_43:


//--------------------- .text._Z23createDBScalingMatricesiiPK6__halfPS_S2_ --------------------------
	.section	.text._Z23createDBScalingMatricesiiPK6__halfPS_S2_,"ax",@progbits
	.align	128
        .global         _Z23createDBScalingMatricesiiPK6__halfPS_S2_
        .type           _Z23createDBScalingMatricesiiPK6__halfPS_S2_,@function
        .size           _Z23createDBScalingMatricesiiPK6__halfPS_S2_,(.L_x_39 - _Z23createDBScalingMatricesiiPK6__halfPS_S2_)
        .other          _Z23createDBScalingMatricesiiPK6__halfPS_S2_,@"STO_CUDA_ENTRY STV_DEFAULT"
_Z23createDBScalingMatricesiiPK6__halfPS_S2_:
.text._Z23createDBScalingMatricesiiPK6__halfPS_S2_:
        /* <DEDUP_REMOVED lines=9> */
[----:B------:R-:W1:Y:S01]  /*0090*/  LDCU UR5, c[0x0][0x380] ;  /* 0x00007000ff0577ac */ /* 0x000e620008000800 */
[----:B------:R-:W2:Y:S01]  /*00a0*/  LDCU.64 UR8, c[0x0][0x358] ;  /* 0x00006b00ff0877ac */ /* 0x000ea20008000a00 */
[----:B-1----:R-:W-:-:S04]  /*00b0*/  IMAD R5, R0, UR5, RZ ;  /* 0x0000000500057c24 */ /* 0x002fc8000f8e02ff */
[----:B0-----:R-:W-:-:S05]  /*00c0*/  IMAD.WIDE R2, R5, 0x2, R2 ;  /* 0x0000000205027825 */ /* 0x001fca00078e0202 */
[----:B--2---:R-:W2:Y:S01]  /*00d0*/  LDG.E.U16 R4, desc[UR8][R2.64] ;  /* 0x0000000802047981 */ /* 0x004ea2000c1e1500 */
[----:B------:R-:W-:Y:S01]  /*00e0*/  UISETP.GE.AND UP0, UPT, UR5, 0x2, UPT ;  /* 0x000000020500788c */ /* 0x000fe2000bf06270 */
[----:B--2---:R-:W-:-:S05]  /*00f0*/  HADD2.F32 R4, -RZ, R4.H0_H0 ;  /* 0x20000004ff047230 */ /* 0x004fca0000004100 */
[----:B------:R-:W-:-:S03]  /*0100*/  FADD R6, |R4|, -RZ ;  /* 0x800000ff04067221 */ /* 0x000fc60000000200 */
[----:B------:R-:W-:Y:S05]  /*0110*/  BRA.U !UP0, `(.L_x_8) ;  /* 0x0000000908707547 */ /* 0x000fea000b800000 */
[----:B------:R-:W-:Y:S01]  /*0120*/  UIADD3 UR4, UPT, UPT, UR5, -0x1, URZ ;  /* 0xffffffff05047890 */ /* 0x000fe2000fffe0ff */
[----:B------:R-:W-:Y:S01]  /*0130*/  IMAD.MOV.U32 R7, RZ, RZ, 0x1 ;  /* 0x00000001ff077424 */ /* 0x000fe200078e00ff */
[----:B------:R-:W-:Y:S02]  /*0140*/  UIADD3 UR5, UPT, UPT, UR5, -0x2, URZ ;  /* 0xfffffffe05057890 */ /* 0x000fe4000fffe0ff */
[----:B------:R-:W-:Y:S02]  /*0150*/  ULOP3.LUT UR6, UR4, 0xf, URZ, 0xc0, !UPT ;  /* 0x0000000f04067892 */ /* 0x000fe4000f8ec0ff */
[----:B------:R-:W-:-:S09]  /*0160*/  UISETP.GE.U32.AND UP0, UPT, UR5, 0xf, UPT ;  /* 0x0000000f0500788c */ /* 0x000fd2000bf06070 */
[----:B------:R-:W-:Y:S05]  /*0170*/  BRA.U !UP0, `(.L_x_9) ;  /* 0x0000000508307547 */ /* 0x000fea000b800000 */
[----:B------:R-:W-:Y:S01]  /*0180*/  IADD3 R4, P0, PT, R2, 0x10, RZ ;  /* 0x0000001002047810 */ /* 0x000fe20007f1e0ff */
[----:B------:R-:W-:Y:S01]  /*0190*/  ULOP3.LUT UR5, UR4, 0xfffffff0, URZ, 0xc0, !UPT ;  /* 0xfffffff004057892 */ /* 0x000fe2000f8ec0ff */
[----:B------:R-:W-:-:S03]  /*01a0*/  IMAD.MOV.U32 R7, RZ, RZ, RZ ;  /* 0x000000ffff077224 */ /* 0x000fc600078e00ff */
[----:B------:R-:W-:Y:S01]  /*01b0*/  IMAD.X R5, RZ, RZ, R3, P0 ;  /* 0x000000ffff057224 */ /* 0x000fe200000e0603 */
[----:B------:R-:W-:-:S12]  /*01c0*/  UIADD3 UR5, UPT, UPT, -UR5, URZ, URZ ;  /* 0x000000ff05057290 */ /* 0x000fd8000fffe1ff */
.L_x_10:
[----:B------:R-:W2:Y:S04]  /*01d0*/  LDG.E.U16 R20, desc[UR8][R4.64+-0xe] ;  /* 0xfffff20804147981 */ /* 0x000ea8000c1e1500 */
[----:B------:R-:W3:Y:S04]  /*01e0*/  LDG.E.U16 R22, desc[UR8][R4.64+-0xc] ;  /* 0xfffff40804167981 */ /* 0x000ee8000c1e1500 */
[----:B------:R-:W4:Y:S04]  /*01f0*/  LDG.E.U16 R24, desc[UR8][R4.64+-0xa] ;  /* 0xfffff60804187981 */ /* 0x000f28000c1e1500 */
[----:B------:R-:W5:Y:S04]  /*0200*/  LDG.E.U16 R25, desc[UR8][R4.64+-0x8] ;  /* 0xfffff80804197981 */ /* 0x000f68000c1e1500 */
        /* <DEDUP_REMOVED lines=11> */
[----:B------:R0:W5:Y:S01]  /*02c0*/  LDG.E.U16 R8, desc[UR8][R4.64+0x10] ;  /* 0x0000100804087981 */ /* 0x000162000c1e1500 */
[----:B------:R-:W-:Y:S01]  /*02d0*/  UIADD3 UR5, UPT, UPT, UR5, 0x10, URZ ;  /* 0x0000001005057890 */ /* 0x000fe2000fffe0ff */
[----:B------:R-:W-:-:S03]  /*02e0*/  VIADD R7, R7, 0x10 ;  /* 0x0000001007077836 */ /* 0x000fc60000000000 */
[----:B------:R-:W-:Y:S01]  /*02f0*/  UISETP.NE.AND UP0, UPT, UR5, URZ, UPT ;  /* 0x000000ff0500728c */ /* 0x000fe2000bf05270 */
[----:B0-----:R-:W-:-:S05]  /*0300*/  IADD3 R4, P1, PT, R4, 0x20, RZ ;  /* 0x0000002004047810 */ /* 0x001fca0007f3e0ff */
[----:B------:R-:W-:Y:S02]  /*0310*/  IMAD.X R5, RZ, RZ, R5, P1 ;  /* 0x000000ffff057224 */ /* 0x000fe400008e0605 */
[----:B--2---:R-:W-:Y:S02]  /*0320*/  HADD2.F32 R21, -RZ, R20.H0_H0 ;  /* 0x20000014ff157230 */ /* 0x004fe40000004100 */
[----:B---3--:R-:W-:-:S03]  /*0330*/  HADD2.F32 R23, -RZ, R22.H0_H0 ;  /* 0x20000016ff177230 */ /* 0x008fc60000004100 */
[----:B------:R-:W-:-:S04]  /*0340*/  FSETP.GEU.AND P0, PT, R6, |R21|, PT ;  /* 0x400000150600720b */ /* 0x000fc80003f0e000 */
[----:B------:R-:W-:Y:S01]  /*0350*/  FSEL R6, |R21|, R6, !P0 ;  /* 0x0000000615067208 */ /* 0x000fe20004000200 */
[----:B----4-:R-:W-:Y:S02]  /*0360*/  HADD2.F32 R21, -RZ, R24.H0_H0 ;  /* 0x20000018ff157230 */ /* 0x010fe40000004100 */
[----:B-----5:R-:W-:Y:S01]  /*0370*/  HADD2.F32 R25, -RZ, R25.H0_H0 ;  /* 0x20000019ff197230 */ /* 0x020fe20000004100 */
[----:B------:R-:W-:Y:S01]  /*0380*/  FSETP.GEU.AND P0, PT, R6, |R23|, PT ;  /* 0x400000170600720b */ /* 0x000fe20003f0e000 */
[----:B------:R-:W-:-:S03]  /*0390*/  HADD2.F32 R19, -RZ, R19.H0_H0 ;  /* 0x20000013ff137230 */ /* 0x000fc60000004100 */
[----:B------:R-:W-:-:S04]  /*03a0*/  FSEL R6, |R23|, R6, !P0 ;  /* 0x0000000617067208 */ /* 0x000fc80004000200 */
[----:B------:R-:W-:Y:S01]  /*03b0*/  FSETP.GEU.AND P0, PT, R6, |R21|, PT ;  /* 0x400000150600720b */ /* 0x000fe20003f0e000 */
[----:B------:R-:W-:-:S03]  /*03c0*/  HADD2.F32 R17, -RZ, R17.H0_H0 ;  /* 0x20000011ff117230 */ /* 0x000fc60000004100 */
[----:B------:R-:W-:Y:S01]  /*03d0*/  FSEL R6, |R21|, R6, !P0 ;  /* 0x0000000615067208 */ /* 0x000fe20004000200 */
[----:B------:R-:W-:-:S03]  /*03e0*/  HADD2.F32 R21, -RZ, R18.H0_H0 ;  /* 0x20000012ff157230 */ /* 0x000fc60000004100 */
        /* <DEDUP_REMOVED lines=14> */
[----:B------:R-:W-:-:S04]  /*04d0*/  FSETP.GEU.AND P0, PT, R6, |R19|, PT ;  /* 0x400000130600720b */ /* 0x000fc80003f0e000 */
[----:B------:R-:W-:-:S04]  /*04e0*/  FSEL R6, |R19|, R6, !P0 ;  /* 0x0000000613067208 */ /* 0x000fc80004000200 */
[----:B------:R-:W-:-:S04]  /*04f0*/  FSETP.GEU.AND P0, PT, R6, |R15|, PT ;  /* 0x4000000f0600720b */ /* 0x000fc80003f0e000 */
        /* <DEDUP_REMOVED lines=15> */
[----:B------:R-:W-:-:S04]  /*05f0*/  FSEL R6, |R9|, R6, !P0 ;  /* 0x0000000609067208 */ /* 0x000fc80004000200 */
[----:B------:R-:W-:-:S04]  /*0600*/  FSETP.GEU.AND P0, PT, R6, |R11|, PT ;  /* 0x4000000b0600720b */ /* 0x000fc80003f0e000 */
[----:B------:R-:W-:Y:S01]  /*0610*/  FSEL R6, |R11|, R6, !P0 ;  /* 0x000000060b067208 */ /* 0x000fe20004000200 */
[----:B------:R-:W-:Y:S08]  /*0620*/  BRA.U UP0, `(.L_x_10) ;  /* 0xfffffff900e87547 */ /* 0x000ff0000b83ffff */
[----:B------:R-:W-:-:S07]  /*0630*/  VIADD R7, R7, 0x1 ;  /* 0x0000000107077836 */ /* 0x000fce0000000000 */
.L_x_9:
[----:B------:R-:W-:-:S09]  /*0640*/  UISETP.NE.AND UP0, UPT, UR6, URZ, UPT ;  /* 0x000000ff0600728c */ /* 0x000fd2000bf05270 */
[----:B------:R-:W-:Y:S05]  /*0650*/  BRA.U !UP0, `(.L_x_8) ;  /* 0x0000000508207547 */ /* 0x000fea000b800000 */
[----:B------:R-:W-:Y:S02]  /*0660*/  UISETP.GE.U32.AND UP0, UPT, UR6, 0x8, UPT ;  /* 0x000000080600788c */ /* 0x000fe4000bf06070 */
[----:B------:R-:W-:-:S04]  /*0670*/  ULOP3.LUT UR5, UR4, 0x7, URZ, 0xc0, !UPT ;  /* 0x0000000704057892 */ /* 0x000fc8000f8ec0ff */
[----:B------:R-:W-:-:S03]  /*0680*/  UISETP.NE.AND UP1, UPT, UR5, URZ, UPT ;  /* 0x000000ff0500728c */ /* 0x000fc6000bf25270 */
[----:B------:R-:W-:Y:S08]  /*0690*/  BRA.U !UP0, `(.L_x_11) ;  /* 0x0000000108887547 */ /* 0x000ff0000b800000 */
[----:B------:R-:W-:-:S05]  /*06a0*/  IMAD.WIDE R4, R7, 0x2, R2 ;  /* 0x0000000207047825 */ /* 0x000fca00078e0202 */
[----:B------:R-:W2:Y:S04]  /*06b0*/  LDG.E.U16 R8, desc[UR8][R4.64] ;  /* 0x0000000804087981 */ /* 0x000ea8000c1e1500 */
[----:B------:R-:W3:Y:S04]  /*06c0*/  LDG.E.U16 R10, desc[UR8][R4.64+0x2] ;  /* 0x00000208040a7981 */ /* 0x000ee8000c1e1500 */
[----:B------:R-:W4:Y:S04]  /*06d0*/  LDG.E.U16 R12, desc[UR8][R4.64+0x4] ;  /* 0x00000408040c7981 */ /* 0x000f28000c1e1500 */
[----:B------:R-:W5:Y:S04]  /*06e0*/  LDG.E.U16 R13, desc[UR8][R4.64+0x6] ;  /* 0x00000608040d7981 */ /* 0x000f68000c1e1500 */
[----:B------:R-:W5:Y:S04]  /*06f0*/  LDG.E.U16 R14, desc[UR8][R4.64+0x8] ;  /* 0x00000808040e7981 */ /* 0x000f68000c1e1500 */
[----:B------:R-:W5:Y:S04]  /*0700*/  LDG.E.U16 R15, desc[UR8][R4.64+0xa] ;  /* 0x00000a08040f7981 */ /* 0x000f68000c1e1500 */
[----:B------:R-:W5:Y:S04]  /*0710*/  LDG.E.U16 R16, desc[UR8][R4.64+0xc] ;  /* 0x00000c0804107981 */ /* 0x000f68000c1e1500 */
[----:B------:R0:W5:Y:S01]  /*0720*/  LDG.E.U16 R17, desc[UR8][R4.64+0xe] ;  /* 0x00000e0804117981 */ /* 0x000162000c1e1500 */
[----:B------:R-:W-:-:S02]  /*0730*/  VIADD R7, R7, 0x8 ;  /* 0x0000000807077836 */ /* 0x000fc40000000000 */
[----:B--2---:R-:W-:Y:S02]  /*0740*/  HADD2.F32 R9, -RZ, R8.H0_H0 ;  /* 0x20000008ff097230 */ /* 0x004fe40000004100 */
[----:B---3--:R-:W-:-:S03]  /*0750*/  HADD2.F32 R11, -RZ, R10.H0_H0 ;  /* 0x2000000aff0b7230 */ /* 0x008fc60000004100 */
[----:B------:R-:W-:-:S04]  /*0760*/  FSETP.GEU.AND P0, PT, R6, |R9|, PT ;  /* 0x400000090600720b */ /* 0x000fc80003f0e000 */
[----:B------:R-:W-:Y:S01]  /*0770*/  FSEL R6, |R9|, R6, !P0 ;  /* 0x0000000609067208 */ /* 0x000fe20004000200 */
[----:B----4-:R-:W-:Y:S02]  /*0780*/  HADD2.F32 R9, -RZ, R12.H0_H0 ;  /* 0x2000000cff097230 */ /* 0x010fe40000004100 */
[----:B-----5:R-:W-:Y:S01]  /*0790*/  HADD2.F32 R13, -RZ, R13.H0_H0 ;  /* 0x2000000dff0d7230 */ /* 0x020fe20000004100 */
[----:B------:R-:W-:Y:S01]  /*07a0*/  FSETP.GEU.AND P0, PT, R6, |R11|, PT ;  /* 0x4000000b0600720b */ /* 0x000fe20003f0e000 */
[----:B0-----:R-:W-:-:S03]  /*07b0*/  HADD2.F32 R5, -RZ, R14.H0_H0 ;  /* 0x2000000eff057230 */ /* 0x001fc60000004100 */
[----:B------:R-:W-:Y:S01]  /*07c0*/  FSEL R6, |R11|, R6, !P0 ;  /* 0x000000060b067208 */ /* 0x000fe20004000200 */
[----:B------:R-:W-:-:S03]  /*07d0*/  HADD2.F32 R4, -RZ, R15.H0_H0 ;  /* 0x2000000fff047230 */ /* 0x000fc60000004100 */
[----:B------:R-:W-:-:S04]  /*07e0*/  FSETP.GEU.AND P0, PT, R6, |R9|, PT ;  /* 0x400000090600720b */ /* 0x000fc80003f0e000 */
[----:B------:R-:W-:Y:S01]  /*07f0*/  FSEL R6, |R9|, R6, !P0 ;  /* 0x0000000609067208 */ /* 0x000fe20004000200 */
[----:B------:R-:W-:Y:S02]  /*0800*/  HADD2.F32 R9, -RZ, R16.H0_H0 ;  /* 0x20000010ff097230 */ /* 0x000fe40000004100 */
[----:B------:R-:W-:Y:S01]  /*0810*/  HADD2.F32 R17, -RZ, R17.H0_H0 ;  /* 0x20000011ff117230 */ /* 0x000fe20000004100 */
[----:B------:R-:W-:-:S04]  /*0820*/  FSETP.GEU.AND P0, PT, R6, |R13|, PT ;  /* 0x4000000d0600720b */ /* 0x000fc80003f0e000 */
[----:B------:R-:W-:-:S04]  /*0830*/  FSEL R6, |R13|, R6, !P0 ;  /* 0x000000060d067208 */ /* 0x000fc80004000200 */
[----:B------:R-:W-:-:S04]  /*0840*/  FSETP.GEU.AND P0, PT, R6, |R5|, PT ;  /* 0x400000050600720b */ /* 0x000fc80003f0e000 */
[----:B------:R-:W-:-:S04]  /*0850*/  FSEL R5, |R5|, R6, !P0 ;  /* 0x0000000605057208 */ /* 0x000fc80004000200 */
[----:B------:R-:W-:-:S04]  /*0860*/  FSETP.GEU.AND P0, PT, R5, |R4|, PT ;  /* 0x400000040500720b */ /* 0x000fc80003f0e000 */
[----:B------:R-:W-:-:S04]  /*0870*/  FSEL R4, |R4|, R5, !P0 ;  /* 0x0000000504047208 */ /* 0x000fc80004000200 */
[----:B------:R-:W-:-:S04]  /*0880*/  FSETP.GEU.AND P0, PT, R4, |R9|, PT ;  /* 0x400000090400720b */ /* 0x000fc80003f0e000 */
[----:B------:R-:W-:-:S04]  /*0890*/  FSEL R4, |R9|, R4, !P0 ;  /* 0x0000000409047208 */ /* 0x000fc80004000200 */
[----:B------:R-:W-:-:S04]  /*08a0*/  FSETP.GEU.AND P0, PT, R4, |R17|, PT ;  /* 0x400000110400720b */ /* 0x000fc80003f0e000 */
[----:B------:R-:W-:-:S09]  /*08b0*/  FSEL R6, |R17|, R4, !P0 ;  /* 0x0000000411067208 */ /* 0x000fd20004000200 */
.L_x_11:
        /* <DEDUP_REMOVED lines=9> */
[----:B------:R-:W5:Y:S01]  /*0950*/  LDG.E.U16 R13, desc[UR8][R4.64+0x6] ;  /* 0x00000608040d7981 */ /* 0x000f62000c1e1500 */
[----:B------:R-:W-:-:S02]  /*0960*/  VIADD R7, R7, 0x4 ;  /* 0x0000000407077836 */ /* 0x000fc40000000000 */
[----:B--2---:R-:W-:Y:S02]  /*0970*/  HADD2.F32 R9, -RZ, R8.H0_H0 ;  /* 0x20000008ff097230 */ /* 0x004fe40000004100 */
[----:B---3--:R-:W-:-:S03]  /*0980*/  HADD2.F32 R11, -RZ, R10.H0_H0 ;  /* 0x2000000aff0b7230 */ /* 0x008fc60000004100 */
[----:B------:R-:W-:-:S04]  /*0990*/  FSETP.GEU.AND P0, PT, R6, |R9|, PT ;  /* 0x400000090600720b */ /* 0x000fc80003f0e000 */
[----:B------:R-:W-:Y:S01]  /*09a0*/  FSEL R6, |R9|, R6, !P0 ;  /* 0x0000000609067208 */ /* 0x000fe20004000200 */
[----:B----4-:R-:W-:Y:S02]  /*09b0*/  HADD2.F32 R9, -RZ, R12.H0_H0 ;  /* 0x2000000cff097230 */ /* 0x010fe40000004100 */
[----:B-----5:R-:W-:Y:S01]  /*09c0*/  HADD2.F32 R13, -RZ, R13.H0_H0 ;  /* 0x2000000dff0d7230 */ /* 0x020fe20000004100 */
[----:B------:R-:W-:-:S04]  /*09d0*/  FSETP.GEU.AND P0, PT, R6, |R11|, PT ;  /* 0x4000000b0600720b */ /* 0x000fc80003f0e000 */
[----:B------:R-:W-:-:S04]  /*09e0*/  FSEL R6, |R11|, R6, !P0 ;  /* 0x000000060b067208 */ /* 0x000fc80004000200 */
[----:B------:R-:W-:-:S04]  /*09f0*/  FSETP.GEU.AND P0, PT, R6, |R9|, PT ;  /* 0x400000090600720b */ /* 0x000fc80003f0e000 */
[----:B------:R-:W-:-:S04]  /*0a00*/  FSEL R6, |R9|, R6, !P0 ;  /* 0x0000000609067208 */ /* 0x000fc80004000200 */
[----:B------:R-:W-:-:S04]  /*0a10*/  FSETP.GEU.AND P0, PT, R6, |R13|, PT ;  /* 0x4000000d0600720b */ /* 0x000fc80003f0e000 */
[----:B------:R-:W-:-:S09]  /*0a20*/  FSEL R6, |R13|, R6, !P0 ;  /* 0x000000060d067208 */ /* 0x000fd20004000200 */
.L_x_12:
[----:B------:R-:W-:Y:S05]  /*0a30*/  BRA.U !UP1, `(.L_x_8) ;  /* 0x0000000109287547 */ /* 0x000fea000b800000 */
[----:B------:R-:W-:-:S12]  /*0a40*/  UIADD3 UR4, UPT, UPT, -UR4, URZ, URZ ;  /* 0x000000ff04047290 */ /* 0x000fd8000fffe1ff */
.L_x_13:
[----:B------:R-:W-:-:S06]  /*0a50*/  IMAD.WIDE R4, R7, 0x2, R2 ;  /* 0x0000000207047825 */ /* 0x000fcc00078e0202 */
[----:B------:R-:W2:Y:S01]  /*0a60*/  LDG.E.U16 R4, desc[UR8][R4.64] ;  /* 0x0000000804047981 */ /* 0x000ea2000c1e1500 */
[----:B------:R-:W-:Y:S01]  /*0a70*/  UIADD3 UR4, UPT, UPT, UR4, 0x1, URZ ;  /* 0x0000000104047890 */ /* 0x000fe2000fffe0ff */
[----:B------:R-:W-:-:S03]  /*0a80*/  VIADD R7, R7, 0x1 ;  /* 0x0000000107077836 */ /* 0x000fc60000000000 */
[----:B------:R-:W-:Y:S01]  /*0a90*/  UISETP.NE.AND UP0, UPT, UR4, URZ, UPT ;  /* 0x000000ff0400728c */ /* 0x000fe2000bf05270 */
[----:B--2---:R-:W-:-:S05]  /*0aa0*/  HADD2.F32 R9, -RZ, R4.H0_H0 ;  /* 0x20000004ff097230 */ /* 0x004fca0000004100 */
[----:B------:R-:W-:-:S04]  /*0ab0*/  FSETP.GEU.AND P0, PT, R6, |R9|, PT ;  /* 0x400000090600720b */ /* 0x000fc80003f0e000 */
[----:B------:R-:W-:Y:S01]  /*0ac0*/  FSEL R6, |R9|, R6, !P0 ;  /* 0x0000000609067208 */ /* 0x000fe20004000200 */
[----:B------:R-:W-:Y:S08]  /*0ad0*/  BRA.U UP0, `(.L_x_13) ;  /* 0xfffffffd00dc7547 */ /* 0x000ff0000b83ffff */
.L_x_8:
[----:B------:R-:W0:Y:S01]  /*0ae0*/  LDC.64 R4, c[0x0][0x390] ;  /* 0x0000e400ff047b82 */ /* 0x000e220000000a00 */
[----:B------:R-:W-:Y:S01]  /*0af0*/  IMAD R3, R0, UR7, R0 ;  /* 0x0000000700037c24 */ /* 0x000fe2000f8e0200 */
[----:B------:R-:W-:Y:S01]  /*0b00*/  F2FP.F16.F32.PACK_AB R2, RZ, R6 ;  /* 0x00000006ff02723e */ /* 0x000fe200000000ff */
[----:B------:R-:W-:Y:S01]  /*0b10*/  BSSY.RECONVERGENT B0, `(.L_x_14) ;  /* 0x0000015000007945 */ /* 0x000fe20003800200 */
[----:B------:R-:W-:-:S13]  /*0b20*/  FSETP.NEU.AND P0, PT, R6, RZ, PT ;  /* 0x000000ff0600720b */ /* 0x000fda0003f0d000 */
[----:B------:R-:W-:Y:S01]  /*0b30*/  @!P0 PRMT R0, RZ, 0x7610, R0 ;  /* 0x00007610ff008816 */ /* 0x000fe20000000000 */
[----:B0-----:R-:W-:-:S05]  /*0b40*/  IMAD.WIDE R4, R3, 0x2, R4 ;  /* 0x0000000203047825 */ /* 0x001fca00078e0204 */
[----:B------:R0:W-:Y:S01]  /*0b50*/  STG.E.U16 desc[UR8][R4.64], R2 ;  /* 0x0000000204007986 */ /* 0x0001e2000c101508 */
[----:B------:R-:W-:Y:S05]  /*0b60*/  @!P0 BRA `(.L_x_15) ;  /* 0x00000000003c8947 */ /* 0x000fea0003800000 */
[----:B------:R-:W-:Y:S01]  /*0b70*/  VIADD R0, R6, 0x1800000 ;  /* 0x0180000006007836 */ /* 0x000fe20000000000 */
[----:B------:R-:W-:Y:S04]  /*0b80*/  BSSY.RECONVERGENT B1, `(.L_x_16) ;  /* 0x000000c000017945 */ /* 0x000fe80003800200 */
[----:B------:R-:W-:-:S04]  /*0b90*/  LOP3.LUT R0, R0, 0x7f800000, RZ, 0xc0, !PT ;  /* 0x7f80000000007812 */ /* 0x000fc800078ec0ff */
[----:B------:R-:W-:-:S13]  /*0ba0*/  ISETP.GT.U32.AND P0, PT, R0, 0x1ffffff, PT ;  /* 0x01ffffff0000780c */ /* 0x000fda0003f04070 */
[----:B------:R-:W-:Y:S05]  /*0bb0*/  @P0 BRA `(.L_x_17) ;  /* 0x0000000000100947 */ /* 0x000fea0003800000 */
[----:B0-----:R-:W-:Y:S01]  /*0bc0*/  IMAD.MOV.U32 R2, RZ, RZ, R6 ;  /* 0x000000ffff027224 */ /* 0x001fe200078e0006 */
[----:B------:R-:W-:-:S07]  /*0bd0*/  MOV R4, 0xbf0 ;  /* 0x00000bf000047802 */ /* 0x000fce0000000f00 */
[----:B------:R-:W-:Y:S05]  /*0be0*/  CALL.REL.NOINC `($__internal_0_$__cuda_sm20_rcp_rn_f32_slowpath) ;  /* 0x0000000000307944 */ /* 0x000fea0003c00000 */
[----:B------:R-:W-:Y:S05]  /*0bf0*/  BRA `(.L_x_18) ;  /* 0x0000000000107947 */ /* 0x000fea0003800000 */
.L_x_17:
[----:B0-----:R-:W0:Y:S02]  /*0c00*/  MUFU.RCP R5, R6 ;  /* 0x0000000600057308 */ /* 0x001e240000001000 */
[----:B0-----:R-:W-:-:S04]  /*0c10*/  FFMA R0, R5, R6, -1 ;  /* 0xbf80000005007423 */ /* 0x001fc80000000006 */
[----:B------:R-:W-:-:S04]  /*0c20*/  FADD.FTZ R0, -R0, -RZ ;  /* 0x800000ff00007221 */ /* 0x000fc80000010100 */
[----:B------:R-:W-:-:S07]  /*0c30*/  FFMA R0, R5, R0, R5 ;  /* 0x0000000005007223 */ /* 0x000fce0000000005 */
.L_x_18:
[----:B------:R-:W-:Y:S05]  /*0c40*/  BSYNC.RECONVERGENT B1 ;  /* 0x0000000000017941 */ /* 0x000fea0003800200 */
.L_x_16:
[----:B------:R-:W-:-:S07]  /*0c50*/  F2FP.F16.F32.PACK_AB R0, RZ, R0 ;  /* 0x00000000ff00723e */ /* 0x000fce00000000ff */
.L_x_15:
[----:B------:R-:W-:Y:S05]  /*0c60*/  BSYNC.RECONVERGENT B0 ;  /* 0x0000000000007941 */ /* 0x000fea0003800200 */
.L_x_14:
[----:B0-----:R-:W0:Y:S02]  /*0c70*/  LDC.64 R4, c[0x0][0x398] ;  /* 0x0000e600ff047b82 */ /* 0x001e240000000a00 */
[----:B0-----:R-:W-:-:S05]  /*0c80*/  IMAD.WIDE R2, R3, 0x2, R4 ;  /* 0x0000000203027825 */ /* 0x001fca00078e0204 */
[----:B------:R-:W-:Y:S01]  /*0c90*/  STG.E.U16 desc[UR8][R2.64], R0 ;  /* 0x0000000002007986 */ /* 0x000fe2000c101508 */
[----:B------:R-:W-:Y:S05]  /*0ca0*/  EXIT ;  /* 0x000000000000794d */ /* 0x000fea0003800000 */
        .weak           $__internal_0_$__cuda_sm20_rcp_rn_f32_slowpath
        .type           $__internal_0_$__cuda_sm20_rcp_rn_f32_slowpath,@function
        .size           $__internal_0_$__cuda_sm20_rcp_rn_f32_slowpath,(.L_x_39 - $__internal_0_$__cuda_sm20_rcp_rn_f32_slowpath)
$__internal_0_$__cuda_sm20_rcp_rn_f32_slowpath:
[----:B------:R-:W-:Y:S01]  /*0cb0*/  IMAD.SHL.U32 R0, R2, 0x2, RZ ;  /* 0x0000000202007824 */ /* 0x000fe200078e00ff */
[----:B------:R-:W-:Y:S04]  /*0cc0*/  BSSY.RECONVERGENT B2, `(.L_x_19) ;  /* 0x0000030000027945 */ /* 0x000fe80003800200 */
[----:B------:R-:W-:-:S04]  /*0cd0*/  SHF.R.U32.HI R9, RZ, 0x18, R0 ;  /* 0x00000018ff097819 */ /* 0x000fc80000011600 */
[----:B------:R-:W-:-:S13]  /*0ce0*/  ISETP.NE.U32.AND P0, PT, R9, RZ, PT ;  /* 0x000000ff0900720c */ /* 0x000fda0003f05070 */
[----:B------:R-:W-:Y:S05]  /*0cf0*/  @P0 BRA `(.L_x_20) ;  /* 0x0000000000280947 */ /* 0x000fea0003800000 */
[----:B------:R-:W-:-:S05]  /*0d00*/  IMAD.SHL.U32 R0, R2, 0x2, RZ ;  /* 0x0000000202007824 */ /* 0x000fca00078e00ff */
[----:B------:R-:W-:-:S13]  /*0d10*/  ISETP.NE.AND P0, PT, R0, RZ, PT ;  /* 0x000000ff0000720c */ /* 0x000fda0003f05270 */
[----:B------:R-:W-:Y:S01]  /*0d20*/  @P0 FFMA R6, R2, 1.84467440737095516160e+19, RZ ;  /* 0x5f80000002060823 */ /* 0x000fe200000000ff */
[----:B------:R-:W-:Y:S08]  /*0d30*/  @!P0 MUFU.RCP R5, R2 ;  /* 0x0000000200058308 */ /* 0x000ff00000001000 */
[----:B------:R-:W0:Y:S02]  /*0d40*/  @P0 MUFU.RCP R7, R6 ;  /* 0x0000000600070308 */ /* 0x000e240000001000 */
[----:B0-----:R-:W-:-:S04]  /*0d50*/  @P0 FFMA R0, R6, R7, -1 ;  /* 0xbf80000006000423 */ /* 0x001fc80000000007 */
[----:B------:R-:W-:-:S04]  /*0d60*/  @P0 FADD.FTZ R0, -R0, -RZ ;  /* 0x800000ff00000221 */ /* 0x000fc80000010100 */
[----:B------:R-:W-:-:S04]  /*0d70*/  @P0 FFMA R0, R7, R0, R7 ;  /* 0x0000000007000223 */ /* 0x000fc80000000007 */
[----:B------:R-:W-:Y:S01]  /*0d80*/  @P0 FFMA R5, R0, 1.84467440737095516160e+19, RZ ;  /* 0x5f80000000050823 */ /* 0x000fe200000000ff */
[----:B------:R-:W-:Y:S06]  /*0d90*/  BRA `(.L_x_21) ;  /* 0x0000000000887947 */ /* 0x000fec0003800000 */
.L_x_20:
[----:B------:R-:W-:-:S05]  /*0da0*/  VIADD R11, R9, 0xffffff03 ;  /* 0xffffff03090b7836 */ /* 0x000fca0000000000 */
[----:B------:R-:W-:-:S13]  /*0db0*/  ISETP.GT.U32.AND P0, PT, R11, 0x1, PT ;  /* 0x000000010b00780c */ /* 0x000fda0003f04070 */
[----:B------:R-:W-:Y:S05]  /*0dc0*/  @P0 BRA `(.L_x_22) ;  /* 0x0000000000780947 */ /* 0x000fea0003800000 */
[----:B------:R-:W-:Y:S01]  /*0dd0*/  LOP3.LUT R0, R2, 0x7fffff, RZ, 0xc0, !PT ;  /* 0x007fffff02007812 */ /* 0x000fe200078ec0ff */
[----:B------:R-:W-:-:S03]  /*0de0*/  IMAD.MOV.U32 R8, RZ, RZ, 0x3 ;  /* 0x00000003ff087424 */ /* 0x000fc600078e00ff */
[----:B------:R-:W-:Y:S02]  /*0df0*/  LOP3.LUT R0, R0, 0x3f800000, RZ, 0xfc, !PT ;  /* 0x3f80000000007812 */ /* 0x000fe400078efcff */
[----:B------:R-:W-:Y:S02]  /*0e00*/  SHF.L.U32 R8, R8, R11, RZ ;  /* 0x0000000b08087219 */ /* 0x000fe400000006ff */
[----:B------:R-:W0:Y:S02]  /*0e10*/  MUFU.RCP R5, R0 ;  /* 0x0000000000057308 */ /* 0x000e240000001000 */
[----:B0-----:R-:W-:-:S04]  /*0e20*/  FFMA R6, R0, R5, -1 ;  /* 0xbf80000000067423 */ /* 0x001fc80000000005 */
[----:B------:R-:W-:-:S04]  /*0e30*/  FADD.FTZ R6, -R6, -RZ ;  /* 0x800000ff06067221 */ /* 0x000fc80000010100 */
[CCC-:B------:R-:W-:Y:S01]  /*0e40*/  FFMA.RM R7, R5.reuse, R6.reuse, R5.reuse ;  /* 0x0000000605077223 */ /* 0x1c0fe20000004005 */
[----:B------:R-:W-:-:S04]  /*0e50*/  FFMA.RP R6, R5, R6, R5 ;  /* 0x0000000605067223 */ /* 0x000fc80000008005 */
[C---:B------:R-:W-:Y:S02]  /*0e60*/  LOP3.LUT R5, R7.reuse, 0x7fffff, RZ, 0xc0, !PT ;  /* 0x007fffff07057812 */ /* 0x040fe400078ec0ff */
[----:B------:R-:W-:Y:S02]  /*0e70*/  FSETP.NEU.FTZ.AND P0, PT, R7, R6, PT ;  /* 0x000000060700720b */ /* 0x000fe40003f1d000 */
[----:B------:R-:W-:Y:S02]  /*0e80*/  LOP3.LUT R5, R5, 0x800000, RZ, 0xfc, !PT ;  /* 0x0080000005057812 */ /* 0x000fe400078efcff */
[----:B------:R-:W-:Y:S02]  /*0e90*/  SEL R6, RZ, 0xffffffff, !P0 ;  /* 0xffffffffff067807 */ /* 0x000fe40004000000 */
[----:B------:R-:W-:-:S03]  /*0ea0*/  LOP3.LUT R8, R8, R5, RZ, 0xc0, !PT ;  /* 0x0000000508087212 */ /* 0x000fc600078ec0ff */
[----:B------:R-:W-:Y:S01]  /*0eb0*/  IMAD.MOV R6, RZ, RZ, -R6 ;  /* 0x000000ffff067224 */ /* 0x000fe200078e0a06 */
[----:B------:R-:W-:-:S04]  /*0ec0*/  SHF.R.U32.HI R8, RZ, R11, R8 ;  /* 0x0000000bff087219 */ /* 0x000fc80000011608 */
[----:B------:R-:W-:Y:S02]  /*0ed0*/  LOP3.LUT P1, RZ, R6, R11, R5, 0xf8, !PT ;  /* 0x0000000b06ff7212 */ /* 0x000fe4000782f805 */
[C---:B------:R-:W-:Y:S02]  /*0ee0*/  LOP3.LUT P0, RZ, R8.reuse, 0x1, RZ, 0xc0, !PT ;  /* 0x0000000108ff7812 */ /* 0x040fe4000780c0ff */
[----:B------:R-:W-:-:S04]  /*0ef0*/  LOP3.LUT P2, RZ, R8, 0x2, RZ, 0xc0, !PT ;  /* 0x0000000208ff7812 */ /* 0x000fc8000784c0ff */
[----:B------:R-:W-:Y:S02]  /*0f00*/  PLOP3.LUT P0, PT, P0, P1, P2, 0xe0, 0x0 ;  /* 0x000000000000781c */ /* 0x000fe40000703c20 */
[----:B------:R-:W-:Y:S02]  /*0f10*/  LOP3.LUT P1, RZ, R2, 0x7fffff, RZ, 0xc0, !PT ;  /* 0x007fffff02ff7812 */ /* 0x000fe4000782c0ff */
[----:B------:R-:W-:-:S05]  /*0f20*/  SEL R0, RZ, 0x1, !P0 ;  /* 0x00000001ff007807 */ /* 0x000fca0004000000 */
[----:B------:R-:W-:-:S05]  /*0f30*/  IMAD.MOV R0, RZ, RZ, -R0 ;  /* 0x000000ffff007224 */ /* 0x000fca00078e0a00 */
[----:B------:R-:W-:Y:S01]  /*0f40*/  ISETP.GE.AND P0, PT, R0, RZ, PT ;  /* 0x000000ff0000720c */ /* 0x000fe20003f06270 */
[----:B------:R-:W-:-:S05]  /*0f50*/  VIADD R0, R9, 0xffffff04 ;  /* 0xffffff0409007836 */ /* 0x000fca0000000000 */
[----:B------:R-:W-:-:S07]  /*0f60*/  SHF.R.U32.HI R5, RZ, R0, R5 ;  /* 0x00000000ff057219 */ /* 0x000fce0000011605 */
[----:B------:R-:W-:-:S04]  /*0f70*/  @!P0 VIADD R5, R5, 0x1 ;  /* 0x0000000105058836 */ /* 0x000fc80000000000 */
[----:B------:R-:W-:-:S05]  /*0f80*/  @!P1 IMAD.SHL.U32 R5, R5, 0x2, RZ ;  /* 0x0000000205059824 */ /* 0x000fca00078e00ff */
[----:B------:R-:W-:Y:S01]  /*0f90*/  LOP3.LUT R5, R5, 0x80000000, R2, 0xf8, !PT ;  /* 0x8000000005057812 */ /* 0x000fe200078ef802 */
[----:B------:R-:W-:Y:S06]  /*0fa0*/  BRA `(.L_x_21) ;  /* 0x0000000000047947 */ /* 0x000fec0003800000 */
.L_x_22:
[----:B------:R0:W1:Y:S02]  /*0fb0*/  MUFU.RCP R5, R2 ;  /* 0x0000000200057308 */ /* 0x0000640000001000 */
.L_x_21:
[----:B------:R-:W-:Y:S05]  /*0fc0*/  BSYNC.RECONVERGENT B2 ;  /* 0x0000000000027941 */ /* 0x000fea0003800200 */
.L_x_19:
[----:B-1----:R-:W-:Y:S02]  /*0fd0*/  IMAD.MOV.U32 R0, RZ, RZ, R5 ;  /* 0x000000ffff007224 */ /* 0x002fe400078e0005 */
[----:B------:R-:W-:-:S04]  /*0fe0*/  IMAD.MOV.U32 R5, RZ, RZ, 0x0 ;  /* 0x00000000ff057424 */ /* 0x000fc800078e00ff */
[----:B0-----:R-:W-:Y:S05]  /*0ff0*/  RET.REL.NODEC R4 `(_Z23createDBScalingMatricesiiPK6__halfPS_S2_) ;  /* 0xfffffff004007950 */ /* 0x001fea0003c3ffff */
.L_x_23:
        /* <DEDUP_REMOVED lines=16> */
.L_x_39:


//--------------------- .text._Z23createDAScalingMatricesiiPK6__halfPS_S2_ --------------------------
	.section	.text._Z23createDAScalingMatricesiiPK6__halfPS_S2_,"ax",@progbits
	.align	128
        .global         _Z23createDAScalingMatricesiiPK6__halfPS_S2_
        .type           _Z23createDAScalingMatricesiiPK6__halfPS_S2_,@function
        .size           _Z23createDAScalingMatricesiiPK6__halfPS_S2_,(.L_x_40 - _Z23createDAScalingMatricesiiPK6__halfPS_S2_)
        .other          _Z23createDAScalingMatricesiiPK6__halfPS_S2_,@"STO_CUDA_ENTRY STV_DEFAULT"
_Z23createDAScalingMatricesiiPK6__halfPS_S2_:
.text._Z23createDAScalingMatricesiiPK6__halfPS_S2_:
[----:B------:R-:W-:Y:S01]  /*0000*/  LDC R1, c[0x0][0x37c] ;  /* 0x0000df00ff017b82 */ /* 0x000fe20000000800 */
[----:B------:R-:W0:Y:S07]  /*0010*/  S2R R0, SR_TID.X ;  /* 0x0000000000007919 */ /* 0x000e2e0000002100 */
[----:B------:R-:W0:Y:S08]  /*0020*/  S2UR UR4, SR_CTAID.X ;  /* 0x00000000000479c3 */ /* 0x000e300000002500 */
[----:B------:R-:W0:Y:S08]  /*0030*/  LDC R5, c[0x0][0x360] ;  /* 0x0000d800ff057b82 */ /* 0x000e300000000800 */
[----:B------:R-:W1:Y:S01]  /*0040*/  LDC R4, c[0x0][0x380] ;  /* 0x0000e000ff047b82 */ /* 0x000e620000000800 */
[----:B0-----:R-:W-:-:S05]  /*0050*/  IMAD R5, R5, UR4, R0 ;  /* 0x0000000405057c24 */ /* 0x001fca000f8e0200 */
[----:B-1----:R-:W-:-:S13]  /*0060*/  ISETP.GE.AND P0, PT, R5, R4, PT ;  /* 0x000000040500720c */ /* 0x002fda0003f06270 */
[----:B------:R-:W-:Y:S05]  /*0070*/  @P0 EXIT ;  /* 0x000000000000094d */ /* 0x000fea0003800000 */
[----:B------:R-:W0:Y:S01]  /*0080*/  LDC.64 R2, c[0x0][0x388] ;  /* 0x0000e200ff027b82 */ /* 0x000e220000000a00 */
[----:B------:R-:W1:Y:S01]  /*0090*/  LDCU.64 UR8, c[0x0][0x358] ;  /* 0x00006b00ff0877ac */ /* 0x000e620008000a00 */
[----:B------:R-:W2:Y:S01]  /*00a0*/  LDCU UR4, c[0x0][0x384] ;  /* 0x00007080ff0477ac */ /* 0x000ea20008000800 */
[----:B0-----:R-:W-:-:S05]  /*00b0*/  IMAD.WIDE R2, R5, 0x2, R2 ;  /* 0x0000000205027825 */ /* 0x001fca00078e0202 */
[----:B-1----:R-:W3:Y:S01]  /*00c0*/  LDG.E.U16 R0, desc[UR8][R2.64] ;  /* 0x0000000802007981 */ /* 0x002ee2000c1e1500 */
[----:B--2---:R-:W-:Y:S01]  /*00d0*/  UISETP.GE.AND UP0, UPT, UR4, 0x2, UPT ;  /* 0x000000020400788c */ /* 0x004fe2000bf06270 */
[----:B---3--:R-:W-:-:S05]  /*00e0*/  HADD2.F32 R0, -RZ, R0.H0_H0 ;  /* 0x20000000ff007230 */ /* 0x008fca0000004100 */
[----:B------:R-:W-:-:S03]  /*00f0*/  FADD R0, |R0|, -RZ ;  /* 0x800000ff00007221 */ /* 0x000fc60000000200 */
[----:B------:R-:W-:Y:S05]  /*0100*/  BRA.U !UP0, `(.L_x_24) ;  /* 0x0000000508b07547 */ /* 0x000fea000b800000 */
[----:B------:R-:W-:Y:S02]  /*0110*/  UIADD3 UR5, UPT, UPT, UR4, -0x1, URZ ;  /* 0xffffffff04057890 */ /* 0x000fe4000fffe0ff */
[----:B------:R-:W-:Y:S02]  /*0120*/  UIADD3 UR4, UPT, UPT, UR4, -0x2, URZ ;  /* 0xfffffffe04047890 */ /* 0x000fe4000fffe0ff */
[----:B------:R-:W-:Y:S02]  /*0130*/  ULOP3.LUT UR7, UR5, 0x7, URZ, 0xc0, !UPT ;  /* 0x0000000705077892 */ /* 0x000fe4000f8ec0ff */
[----:B------:R-:W-:-:S03]  /*0140*/  UISETP.GE.U32.AND UP0, UPT, UR4, 0x7, UPT ;  /* 0x000000070400788c */ /* 0x000fc6000bf06070 */
[----:B------:R-:W-:-:S06]  /*0150*/  UMOV UR4, 0x1 ;  /* 0x0000000100047882 */ /* 0x000fcc0000000000 */
[----:B------:R-:W-:Y:S05]  /*0160*/  BRA.U !UP0, `(.L_x_25) ;  /* 0x0000000108c87547 */ /* 0x000fea000b800000 */
[----:B------:R-:W0:Y:S01]  /*0170*/  LDC R7, c[0x0][0x380] ;  /* 0x0000e000ff077b82 */ /* 0x000e220000000800 */
[----:B------:R-:W-:-:S04]  /*0180*/  ULOP3.LUT UR4, UR5, 0xfffffff8, URZ, 0xc0, !UPT ;  /* 0xfffffff805047892 */ /* 0x000fc8000f8ec0ff */
[----:B------:R-:W-:-:S03]  /*0190*/  UIADD3 UR6, UPT, UPT, -UR4, URZ, URZ ;  /* 0x000000ff04067290 */ /* 0x000fc6000fffe1ff */
[----:B------:R-:W-:-:S09]  /*01a0*/  UMOV UR4, URZ ;  /* 0x000000ff00047c82 */ /* 0x000fd20008000000 */
.L_x_26:
[----:B0-----:R-:W-:-:S05]  /*01b0*/  IMAD.WIDE R8, R7, 0x2, R2 ;  /* 0x0000000207087825 */ /* 0x001fca00078e0202 */
[----:B------:R0:W2:Y:S01]  /*01c0*/  LDG.E.U16 R6, desc[UR8][R8.64] ;  /* 0x0000000808067981 */ /* 0x0000a2000c1e1500 */
[----:B------:R-:W-:-:S05]  /*01d0*/  IMAD.WIDE R10, R4, 0x2, R8 ;  /* 0x00000002040a7825 */ /* 0x000fca00078e0208 */
[----:B------:R1:W3:Y:S01]  /*01e0*/  LDG.E.U16 R20, desc[UR8][R10.64] ;  /* 0x000000080a147981 */ /* 0x0002e2000c1e1500 */
[----:B------:R-:W-:-:S05]  /*01f0*/  IMAD.WIDE R12, R4, 0x2, R10 ;  /* 0x00000002040c7825 */ /* 0x000fca00078e020a */
[----:B------:R2:W4:Y:S01]  /*0200*/  LDG.E.U16 R21, desc[UR8][R12.64] ;  /* 0x000000080c157981 */ /* 0x000522000c1e1500 */
[----:B------:R-:W-:-:S05]  /*0210*/  IMAD.WIDE R14, R4, 0x2, R12 ;  /* 0x00000002040e7825 */ /* 0x000fca00078e020c */
[----:B------:R3:W5:Y:S01]  /*0220*/  LDG.E.U16 R22, desc[UR8][R14.64] ;  /* 0x000000080e167981 */ /* 0x000762000c1e1500 */
[----:B------:R-:W-:-:S05]  /*0230*/  IMAD.WIDE R16, R4, 0x2, R14 ;  /* 0x0000000204107825 */ /* 0x000fca00078e020e */
[----:B------:R-:W5:Y:S01]  /*0240*/  LDG.E.U16 R23, desc[UR8][R16.64] ;  /* 0x0000000810177981 */ /* 0x000f62000c1e1500 */
[----:B------:R-:W-:-:S05]  /*0250*/  IMAD.WIDE R18, R4, 0x2, R16 ;  /* 0x0000000204127825 */ /* 0x000fca00078e0210 */
[----:B------:R-:W5:Y:S01]  /*0260*/  LDG.E.U16 R24, desc[UR8][R18.64] ;  /* 0x0000000812187981 */ /* 0x000f62000c1e1500 */
[----:B0-----:R-:W-:-:S05]  /*0270*/  IMAD.WIDE R8, R4, 0x2, R18 ;  /* 0x0000000204087825 */ /* 0x001fca00078e0212 */
[----:B------:R5:W5:Y:S01]  /*0280*/  LDG.E.U16 R25, desc[UR8][R8.64] ;  /* 0x0000000808197981 */ /* 0x000b62000c1e1500 */
[----:B-1----:R-:W-:-:S06]  /*0290*/  IMAD.WIDE R10, R4, 0x2, R8 ;  /* 0x00000002040a7825 */ /* 0x002fcc00078e0208 */
[----:B------:R-:W5:Y:S01]  /*02a0*/  LDG.E.U16 R10, desc[UR8][R10.64] ;  /* 0x000000080a0a7981 */ /* 0x000f62000c1e1500 */
[----:B------:R-:W-:Y:S01]  /*02b0*/  UIADD3 UR6, UPT, UPT, UR6, 0x8, URZ ;  /* 0x0000000806067890 */ /* 0x000fe2000fffe0ff */
[----:B------:R-:W-:Y:S01]  /*02c0*/  IMAD R7, R4, 0x8, R7 ;  /* 0x0000000804077824 */ /* 0x000fe200078e0207 */
[----:B------:R-:W-:Y:S02]  /*02d0*/  UIADD3 UR4, UPT, UPT, UR4, 0x8, URZ ;  /* 0x0000000804047890 */ /* 0x000fe4000fffe0ff */
[----:B------:R-:W-:Y:S01]  /*02e0*/  UISETP.NE.AND UP0, UPT, UR6, URZ, UPT ;  /* 0x000000ff0600728c */ /* 0x000fe2000bf05270 */
[----:B--2---:R-:W-:-:S05]  /*02f0*/  HADD2.F32 R13, -RZ, R6.H0_H0 ;  /* 0x20000006ff0d7230 */ /* 0x004fca0000004100 */
[----:B------:R-:W-:Y:S01]  /*0300*/  FSETP.GEU.AND P0, PT, R0, |R13|, PT ;  /* 0x4000000d0000720b */ /* 0x000fe20003f0e000 */
[----:B---3--:R-:W-:-:S03]  /*0310*/  HADD2.F32 R15, -RZ, R20.H0_H0 ;  /* 0x20000014ff0f7230 */ /* 0x008fc60000004100 */
[----:B------:R-:W-:Y:S01]  /*0320*/  FSEL R0, |R13|, R0, !P0 ;  /* 0x000000000d007208 */ /* 0x000fe20004000200 */
[----:B----4-:R-:W-:-:S03]  /*0330*/  HADD2.F32 R21, -RZ, R21.H0_H0 ;  /* 0x20000015ff157230 */ /* 0x010fc60000004100 */
[----:B------:R-:W-:-:S04]  /*0340*/  FSETP.GEU.AND P0, PT, R0, |R15|, PT ;  /* 0x4000000f0000720b */ /* 0x000fc80003f0e000 */
[----:B------:R-:W-:Y:S01]  /*0350*/  FSEL R0, |R15|, R0, !P0 ;  /* 0x000000000f007208 */ /* 0x000fe20004000200 */
[----:B-----5:R-:W-:-:S03]  /*0360*/  HADD2.F32 R9, -RZ, R22.H0_H0 ;  /* 0x20000016ff097230 */ /* 0x020fc60000004100 */
[----:B------:R-:W-:Y:S01]  /*0370*/  FSETP.GEU.AND P0, PT, R0, |R21|, PT ;  /* 0x400000150000720b */ /* 0x000fe20003f0e000 */
[----:B------:R-:W-:-:S03]  /*0380*/  HADD2.F32 R23, -RZ, R23.H0_H0 ;  /* 0x20000017ff177230 */ /* 0x000fc60000004100 */
[----:B------:R-:W-:-:S04]  /*0390*/  FSEL R0, |R21|, R0, !P0 ;  /* 0x0000000015007208 */ /* 0x000fc80004000200 */
[----:B------:R-:W-:-:S04]  /*03a0*/  FSETP.GEU.AND P0, PT, R0, |R9|, PT ;  /* 0x400000090000720b */ /* 0x000fc80003f0e000 */
[----:B------:R-:W-:Y:S01]  /*03b0*/  FSEL R0, |R9|, R0, !P0 ;  /* 0x0000000009007208 */ /* 0x000fe20004000200 */
[----:B------:R-:W-:Y:S02]  /*03c0*/  HADD2.F32 R9, -RZ, R24.H0_H0 ;  /* 0x20000018ff097230 */ /* 0x000fe40000004100 */
[----:B------:R-:W-:Y:S01]  /*03d0*/  HADD2.F32 R25, -RZ, R25.H0_H0 ;  /* 0x20000019ff197230 */ /* 0x000fe20000004100 */
        /* <DEDUP_REMOVED lines=9> */
[----:B------:R-:W-:Y:S08]  /*0470*/  BRA.U UP0, `(.L_x_26) ;  /* 0xfffffffd004c7547 */ /* 0x000ff0000b83ffff */
[----:B------:R-:W-:-:S12]  /*0480*/  UIADD3 UR4, UPT, UPT, UR4, 0x1, URZ ;  /* 0x0000000104047890 */ /* 0x000fd8000fffe0ff */
.L_x_25:
[----:B------:R-:W-:-:S09]  /*0490*/  UISETP.NE.AND UP0, UPT, UR7, URZ, UPT ;  /* 0x000000ff0700728c */ /* 0x000fd2000bf05270 */
[----:B------:R-:W-:Y:S05]  /*04a0*/  BRA.U !UP0, `(.L_x_24) ;  /* 0x0000000108c87547 */ /* 0x000fea000b800000 */
[----:B------:R-:W-:Y:S02]  /*04b0*/  UISETP.GE.U32.AND UP0, UPT, UR7, 0x4, UPT ;  /* 0x000000040700788c */ /* 0x000fe4000bf06070 */
[----:B------:R-:W-:-:S04]  /*04c0*/  ULOP3.LUT UR6, UR5, 0x3, URZ, 0xc0, !UPT ;  /* 0x0000000305067892 */ /* 0x000fc8000f8ec0ff */
[----:B------:R-:W-:-:S03]  /*04d0*/  UISETP.NE.AND UP1, UPT, UR6, URZ, UPT ;  /* 0x000000ff0600728c */ /* 0x000fc6000bf25270 */
[----:B------:R-:W-:Y:S08]  /*04e0*/  BRA.U !UP0, `(.L_x_27) ;  /* 0x0000000108587547 */ /* 0x000ff0000b800000 */
[----:B------:R-:W-:-:S04]  /*04f0*/  IMAD R7, R4, UR4, RZ ;  /* 0x0000000404077c24 */ /* 0x000fc8000f8e02ff */
[----:B------:R-:W-:-:S05]  /*0500*/  IMAD.WIDE R6, R7, 0x2, R2 ;  /* 0x0000000207067825 */ /* 0x000fca00078e0202 */
[----:B------:R-:W2:Y:S01]  /*0510*/  LDG.E.U16 R14, desc[UR8][R6.64] ;  /* 0x00000008060e7981 */ /* 0x000ea2000c1e1500 */
[----:B------:R-:W-:-:S05]  /*0520*/  IMAD.WIDE R8, R4, 0x2, R6 ;  /* 0x0000000204087825 */ /* 0x000fca00078e0206 */
[----:B------:R-:W3:Y:S01]  /*0530*/  LDG.E.U16 R16, desc[UR8][R8.64] ;  /* 0x0000000808107981 */ /* 0x000ee2000c1e1500 */
[----:B------:R-:W-:-:S05]  /*0540*/  IMAD.WIDE R10, R4, 0x2, R8 ;  /* 0x00000002040a7825 */ /* 0x000fca00078e0208 */
[----:B------:R-:W4:Y:S01]  /*0550*/  LDG.E.U16 R18, desc[UR8][R10.64] ;  /* 0x000000080a127981 */ /* 0x000f22000c1e1500 */
[----:B------:R-:W-:-:S06]  /*0560*/  IMAD.WIDE R12, R4, 0x2, R10 ;  /* 0x00000002040c7825 */ /* 0x000fcc00078e020a */
[----:B------:R-:W5:Y:S01]  /*0570*/  LDG.E.U16 R12, desc[UR8][R12.64] ;  /* 0x000000080c0c7981 */ /* 0x000f62000c1e1500 */
[----:B------:R-:W-:Y:S01]  /*0580*/  UIADD3 UR4, UPT, UPT, UR4, 0x4, URZ ;  /* 0x0000000404047890 */ /* 0x000fe2000fffe0ff */
        /* <DEDUP_REMOVED lines=8> */
[----:B------:R-:W-:-:S04]  /*0610*/  FSETP.GEU.AND P0, PT, R0, |R7|, PT ;  /* 0x400000070000720b */ /* 0x000fc80003f0e000 */
[----:B------:R-:W-:-:S04]  /*0620*/  FSEL R0, |R7|, R0, !P0 ;  /* 0x0000000007007208 */ /* 0x000fc80004000200 */
[----:B------:R-:W-:-:S04]  /*0630*/  FSETP.GEU.AND P0, PT, R0, |R9|, PT ;  /* 0x400000090000720b */ /* 0x000fc80003f0e000 */
[----:B------:R-:W-:-:S09]  /*0640*/  FSEL R0, |R9|, R0, !P0 ;  /* 0x0000000009007208 */ /* 0x000fd20004000200 */
.L_x_27:
[----:B------:R-:W-:Y:S05]  /*0650*/  BRA.U !UP1, `(.L_x_24) ;  /* 0x00000001095c7547 */ /* 0x000fea000b800000 */
[----:B------:R-:W-:Y:S02]  /*0660*/  UISETP.NE.AND UP0, UPT, UR6, 0x1, UPT ;  /* 0x000000010600788c */ /* 0x000fe4000bf05270 */
[----:B------:R-:W-:-:S04]  /*0670*/  ULOP3.LUT UR5, UR5, 0x1, URZ, 0xc0, !UPT ;  /* 0x0000000105057892 */ /* 0x000fc8000f8ec0ff */
[----:B------:R-:W-:-:S03]  /*0680*/  UISETP.NE.U32.AND UP1, UPT, UR5, 0x1, UPT ;  /* 0x000000010500788c */ /* 0x000fc6000bf25070 */
[----:B------:R-:W-:Y:S08]  /*0690*/  BRA.U !UP0, `(.L_x_28) ;  /* 0x0000000108307547 */ /* 0x000ff0000b800000 */
[----:B------:R-:W-:-:S04]  /*06a0*/  IMAD R7, R4, UR4, RZ ;  /* 0x0000000404077c24 */ /* 0x000fc8000f8e02ff */
[----:B------:R-:W-:-:S05]  /*06b0*/  IMAD.WIDE R6, R7, 0x2, R2 ;  /* 0x0000000207067825 */ /* 0x000fca00078e0202 */
[----:B------:R-:W2:Y:S01]  /*06c0*/  LDG.E.U16 R10, desc[UR8][R6.64] ;  /* 0x00000008060a7981 */ /* 0x000ea2000c1e1500 */
[----:B------:R-:W-:-:S06]  /*06d0*/  IMAD.WIDE R8, R4, 0x2, R6 ;  /* 0x0000000204087825 */ /* 0x000fcc00078e0206 */
[----:B------:R-:W3:Y:S01]  /*06e0*/  LDG.E.U16 R8, desc[UR8][R8.64] ;  /* 0x0000000808087981 */ /* 0x000ee2000c1e1500 */
[----:B------:R-:W-:Y:S01]  /*06f0*/  UIADD3 UR4, UPT, UPT, UR4, 0x2, URZ ;  /* 0x0000000204047890 */ /* 0x000fe2000fffe0ff */
[----:B--2---:R-:W-:-:S05]  /*0700*/  HADD2.F32 R11, -RZ, R10.H0_H0 ;  /* 0x2000000aff0b7230 */ /* 0x004fca0000004100 */
[----:B------:R-:W-:Y:S01]  /*0710*/  FSETP.GEU.AND P0, PT, R0, |R11|, PT ;  /* 0x4000000b0000720b */ /* 0x000fe20003f0e000 */
[----:B---3--:R-:W-:-:S03]  /*0720*/  HADD2.F32 R13, -RZ, R8.H0_H0 ;  /* 0x20000008ff0d7230 */ /* 0x008fc60000004100 */
[----:B------:R-:W-:-:S04]  /*0730*/  FSEL R0, |R11|, R0, !P0 ;  /* 0x000000000b007208 */ /* 0x000fc80004000200 */
[----:B------:R-:W-:-:S04]  /*0740*/  FSETP.GEU.AND P0, PT, R0, |R13|, PT ;  /* 0x4000000d0000720b */ /* 0x000fc80003f0e000 */
[----:B------:R-:W-:-:S09]  /*0750*/  FSEL R0, |R13|, R0, !P0 ;  /* 0x000000000d007208 */ /* 0x000fd20004000200 */
.L_x_28:
[----:B------:R-:W-:Y:S05]  /*0760*/  BRA.U UP1, `(.L_x_24) ;  /* 0x0000000101187547 */ /* 0x000fea000b800000 */
[----:B------:R-:W-:-:S04]  /*0770*/  IMAD R7, R4, UR4, RZ ;  /* 0x0000000404077c24 */ /* 0x000fc8000f8e02ff */
[----:B------:R-:W-:-:S06]  /*0780*/  IMAD.WIDE R2, R7, 0x2, R2 ;  /* 0x0000000207027825 */ /* 0x000fcc00078e0202 */
[----:B------:R-:W2:Y:S02]  /*0790*/  LDG.E.U16 R2, desc[UR8][R2.64] ;  /* 0x0000000802027981 */ /* 0x000ea4000c1e1500 */
[----:B--2---:R-:W-:-:S05]  /*07a0*/  HADD2.F32 R7, -RZ, R2.H0_H0 ;  /* 0x20000002ff077230 */ /* 0x004fca0000004100 */
[----:B------:R-:W-:-:S13]  /*07b0*/  FSETP.GEU.AND P0, PT, R0, |R7|, PT ;  /* 0x400000070000720b */ /* 0x000fda0003f0e000 */
[----:B------:R-:W-:-:S07]  /*07c0*/  @!P0 FADD R0, |R7|, -RZ ;  /* 0x800000ff07008221 */ /* 0x000fce0000000200 */
.L_x_24:
[----:B------:R-:W0:Y:S01]  /*07d0*/  LDC.64 R2, c[0x0][0x390] ;  /* 0x0000e400ff027b82 */ /* 0x000e220000000a00 */
[----:B------:R-:W-:Y:S01]  /*07e0*/  IMAD R4, R5, R4, R5 ;  /* 0x0000000405047224 */ /* 0x000fe200078e0205 */
[----:B------:R-:W-:Y:S01]  /*07f0*/  F2FP.F16.F32.PACK_AB R6, RZ, R0 ;  /* 0x00000000ff06723e */ /* 0x000fe200000000ff */
[----:B------:R-:W-:Y:S01]  /*0800*/  BSSY.RECONVERGENT B0, `(.L_x_29) ;  /* 0x0000016000007945 */ /* 0x000fe20003800200 */
[----:B------:R-:W-:-:S13]  /*0810*/  FSETP.NEU.AND P0, PT, R0, RZ, PT ;  /* 0x000000ff0000720b */ /* 0x000fda0003f0d000 */
[----:B------:R-:W-:Y:S01]  /*0820*/  @!P0 PRMT R5, RZ, 0x7610, R5 ;  /* 0x00007610ff058816 */ /* 0x000fe20000000005 */
[----:B0-----:R-:W-:-:S05]  /*0830*/  IMAD.WIDE R2, R4, 0x2, R2 ;  /* 0x0000000204027825 */ /* 0x001fca00078e0202 */
[----:B------:R0:W-:Y:S01]  /*0840*/  STG.E.U16 desc[UR8][R2.64], R6 ;  /* 0x0000000602007986 */ /* 0x0001e2000c101508 */
[----:B------:R-:W-:Y:S05]  /*0850*/  @!P0 BRA `(.L_x_30) ;  /* 0x0000000000408947 */ /* 0x000fea0003800000 */
[----:B0-----:R-:W-:Y:S01]  /*0860*/  VIADD R2, R0, 0x1800000 ;  /* 0x0180000000027836 */ /* 0x001fe20000000000 */
[----:B------:R-:W-:Y:S04]  /*0870*/  BSSY.RECONVERGENT B1, `(.L_x_31) ;  /* 0x000000d000017945 */ /* 0x000fe80003800200 */
[----:B------:R-:W-:-:S04]  /*0880*/  LOP3.LUT R2, R2, 0x7f800000, RZ, 0xc0, !PT ;  /* 0x7f80000002027812 */ /* 0x000fc800078ec0ff */
[----:B------:R-:W-:-:S13]  /*0890*/  ISETP.GT.U32.AND P0, PT, R2, 0x1ffffff, PT ;  /* 0x01ffffff0200780c */ /* 0x000fda0003f04070 */
[----:B------:R-:W-:Y:S05]  /*08a0*/  @P0 BRA `(.L_x_32) ;  /* 0x0000000000140947 */ /* 0x000fea0003800000 */
[----:B------:R-:W-:Y:S02]  /*08b0*/  MOV R2, R0 ;  /* 0x0000000000027202 */ /* 0x000fe40000000f00 */
[----:B------:R-:W-:-:S07]  /*08c0*/  MOV R6, 0x8e0 ;  /* 0x000008e000067802 */ /* 0x000fce0000000f00 */
[----:B------:R-:W-:Y:S05]  /*08d0*/  CALL.REL.NOINC `($__internal_1_$__cuda_sm20_rcp_rn_f32_slowpath) ;  /* 0x0000000000387944 */ /* 0x000fea0003c00000 */
[----:B------:R-:W-:Y:S01]  /*08e0*/  IMAD.MOV.U32 R5, RZ, RZ, R3 ;  /* 0x000000ffff057224 */ /* 0x000fe200078e0003 */
[----:B------:R-:W-:Y:S06]  /*08f0*/  BRA `(.L_x_33) ;  /* 0x0000000000107947 */ /* 0x000fec0003800000 */
.L_x_32:
[----:B------:R-:W0:Y:S02]  /*0900*/  MUFU.RCP R5, R0 ;  /* 0x0000000000057308 */ /* 0x000e240000001000 */
[----:B0-----:R-:W-:-:S04]  /*0910*/  FFMA R2, R5, R0, -1 ;  /* 0xbf80000005027423 */ /* 0x001fc80000000000 */
[----:B------:R-:W-:-:S04]  /*0920*/  FADD.FTZ R2, -R2, -RZ ;  /* 0x800000ff02027221 */ /* 0x000fc80000010100 */
[----:B------:R-:W-:-:S07]  /*0930*/  FFMA R5, R5, R2, R5 ;  /* 0x0000000205057223 */ /* 0x000fce0000000005 */
.L_x_33:
[----:B------:R-:W-:Y:S05]  /*0940*/  BSYNC.RECONVERGENT B1 ;  /* 0x0000000000017941 */ /* 0x000fea0003800200 */
.L_x_31:
[----:B------:R-:W-:-:S07]  /*0950*/  F2FP.F16.F32.PACK_AB R5, RZ, R5 ;  /* 0x00000005ff05723e */ /* 0x000fce00000000ff */
.L_x_30:
[----:B------:R-:W-:Y:S05]  /*0960*/  BSYNC.RECONVERGENT B0 ;  /* 0x0000000000007941 */ /* 0x000fea0003800200 */
.L_x_29:
[----:B0-----:R-:W0:Y:S01]  /*0970*/  LDC.64 R2, c[0x0][0x398] ;  /* 0x0000e600ff027b82 */ /* 0x001e220000000a00 */
[----:B------:R-:W-:Y:S01]  /*0980*/  PRMT R0, R5, 0x7610, R0 ;  /* 0x0000761005007816 */ /* 0x000fe20000000000 */
[----:B0-----:R-:W-:-:S05]  /*0990*/  IMAD.WIDE R4, R4, 0x2, R2 ;  /* 0x0000000204047825 */ /* 0x001fca00078e0202 */
[----:B------:R-:W-:Y:S01]  /*09a0*/  STG.E.U16 desc[UR8][R4.64], R0 ;  /* 0x0000000004007986 */ /* 0x000fe2000c101508 */
[----:B------:R-:W-:Y:S05]  /*09b0*/  EXIT ;  /* 0x000000000000794d */ /* 0x000fea0003800000 */
        .weak           $__internal_1_$__cuda_sm20_rcp_rn_f32_slowpath
        .type           $__internal_1_$__cuda_sm20_rcp_rn_f32_slowpath,@function
        .size           $__internal_1_$__cuda_sm20_rcp_rn_f32_slowpath,(.L_x_40 - $__internal_1_$__cuda_sm20_rcp_rn_f32_slowpath)
$__internal_1_$__cuda_sm20_rcp_rn_f32_slowpath:
[----:B------:R-:W-:Y:S01]  /*09c0*/  IMAD.SHL.U32 R0, R2, 0x2, RZ ;  /* 0x0000000202007824 */ /* 0x000fe200078e00ff */
[----:B------:R-:W-:Y:S04]  /*09d0*/  BSSY.RECONVERGENT B2, `(.L_x_34) ;  /* 0x0000030000027945 */ /* 0x000fe80003800200 */
[----:B------:R-:W-:-:S04]  /*09e0*/  SHF.R.U32.HI R7, RZ, 0x18, R0 ;  /* 0x00000018ff077819 */ /* 0x000fc80000011600 */
[----:B------:R-:W-:-:S13]  /*09f0*/  ISETP.NE.U32.AND P0, PT, R7, RZ, PT ;  /* 0x000000ff0700720c */ /* 0x000fda0003f05070 */
[----:B------:R-:W-:Y:S05]  /*0a00*/  @P0 BRA `(.L_x_35) ;  /* 0x0000000000280947 */ /* 0x000fea0003800000 */
[----:B------:R-:W-:-:S04]  /*0a10*/  SHF.L.U32 R0, R2, 0x1, RZ ;  /* 0x0000000102007819 */ /* 0x000fc800000006ff */
        /* <DEDUP_REMOVED lines=9> */
.L_x_35:
        /* <DEDUP_REMOVED lines=16> */
[----:B------:R-:W-:Y:S02]  /*0bb0*/  LOP3.LUT R10, R10, R3, RZ, 0xc0, !PT ;  /* 0x000000030a0a7212 */ /* 0x000fe400078ec0ff */
[----:B------:R-:W-:-:S02]  /*0bc0*/  IADD3 R0, PT, PT, -R5, RZ, RZ ;  /* 0x000000ff05007210 */ /* 0x000fc40007ffe1ff */
[-C--:B------:R-:W-:Y:S02]  /*0bd0*/  SHF.R.U32.HI R10, RZ, R9.reuse, R10 ;  /* 0x00000009ff0a7219 */ /* 0x080fe4000001160a */
        /* <DEDUP_REMOVED lines=10> */
[----:B------:R-:W-:-:S05]  /*0c80*/  @!P0 IADD3 R3, PT, PT, R3, 0x1, RZ ;  /* 0x0000000103038810 */ /* 0x000fca0007ffe0ff */
[----:B------:R-:W-:-:S05]  /*0c90*/  @!P1 IMAD.SHL.U32 R3, R3, 0x2, RZ ;  /* 0x0000000203039824 */ /* 0x000fca00078e00ff */
[----:B------:R-:W-:Y:S01]  /*0ca0*/  LOP3.LUT R3, R3, 0x80000000, R2, 0xf8, !PT ;  /* 0x8000000003037812 */ /* 0x000fe200078ef802 */
[----:B------:R-:W-:Y:S06]  /*0cb0*/  BRA `(.L_x_36) ;  /* 0x0000000000047947 */ /* 0x000fec0003800000 */
.L_x_37:
[----:B------:R0:W1:Y:S02]  /*0cc0*/  MUFU.RCP R3, R2 ;  /* 0x0000000200037308 */ /* 0x0000640000001000 */
.L_x_36:
[----:B------:R-:W-:Y:S05]  /*0cd0*/  BSYNC.RECONVERGENT B2 ;  /* 0x0000000000027941 */ /* 0x000fea0003800200 */
.L_x_34:
[----:B------:R-:W-:-:S04]  /*0ce0*/  HFMA2 R7, -RZ, RZ, 0, 0 ;  /* 0x00000000ff077431 */ /* 0x000fc800000001ff */
[----:B01----:R-:W-:Y:S05]  /*0cf0*/  RET.REL.NODEC R6 `(_Z23createDAScalingMatricesiiPK6__halfPS_S2_) ;  /* 0xfffffff006c07950 */ /* 0x003fea0003c3ffff */
.L_x_38:
        /* <DEDUP_REMOVED lines=16> */
.L_x_40:


//--------------------- .nv.shared.reserved.0     --------------------------
	.section	.nv.shared.reserved.0,"aw",@nobits
	.weak		__nv_reservedSMEM_offset_0_alias
	.size		__nv_reservedSMEM_offset_0_alias, 0, 64
	.other		__nv_reservedSMEM_offset_0_alias,@"STO_CUDA_RESERVED_SHARED STV_DEFAULT"
__nv_reservedSMEM_offset_0_alias:
	.zero		0
	.zero		64


//--------------------- .nv.constant0._Z15transposeKerneliiP6__halfS0_ --------------------------
	.section	.nv.constant0._Z15transposeKerneliiP6__halfS0_,"a",@progbits
	.sectionflags	@""
	.align	4
.nv.constant0._Z15transposeKerneliiP6__halfS0_:
	.zero		920


//--------------------- .nv.constant0._Z23coefConverterFloat2HalfPfP6__half --------------------------
	.section	.nv.constant0._Z23coefConverterFloat2HalfPfP6__half,"a",@progbits
	.sectionflags	@""
	.align	4
.nv.constant0._Z23coefConverterFloat2HalfPfP6__half:
	.zero		912


//--------------------- .nv.constant0._Z8zeroInitiP6__half --------------------------
	.section	.nv.constant0._Z8zeroInitiP6__half,"a",@progbits
	.sectionflags	@""
	.align	4
.nv.constant0._Z8zeroInitiP6__half:
	.zero		912


//--------------------- .nv.constant0._Z23createDBScalingMatricesiiPK6__halfPS_S2_ --------------------------
	.section	.nv.constant0._Z23createDBScalingMatricesiiPK6__halfPS_S2_,"a",@progbits
	.sectionflags	@""
	.align	4
.nv.constant0._Z23createDBScalingMatricesiiPK6__halfPS_S2_:
	.zero		928


//--------------------- .nv.constant0._Z23createDAScalingMatricesiiPK6__halfPS_S2_ --------------------------
	.section	.nv.constant0._Z23createDAScalingMatricesiiPK6__halfPS_S2_,"a",@progbits
	.sectionflags	@""
	.align	4
.nv.constant0._Z23createDAScalingMatricesiiPK6__halfPS_S2_:
	.zero		928


//--------------------- SYMBOLS --------------------------

	.type		.nv.reservedSmem.offset0,@object
	.size		.nv.reservedSmem.offset0,0x4
